//
// Generated by NVIDIA NVVM Compiler
//
// Compiler Build ID: CL-36424714
// Cuda compilation tools, release 13.0, V13.0.88
// Based on NVVM 20.0.0
//

.version 9.0
.target sm_100
.address_size 64

	// .globl	_Z9ray_traceP6uchar3P6Sphere
.func  (.param .b64 func_retval0) __internal_accurate_pow
(
	.param .b64 __internal_accurate_pow_param_0
)
;
.const .align 4 .u32 d_sphere_count;

.visible .entry _Z9ray_traceP6uchar3P6Sphere(
	.param .u64 .ptr .align 1 _Z9ray_traceP6uchar3P6Sphere_param_0,
	.param .u64 .ptr .align 1 _Z9ray_traceP6uchar3P6Sphere_param_1
)
{
	.reg .pred 	%p<84>;
	.reg .b32 	%r<83>;
	.reg .b32 	%f<42>;
	.reg .b64 	%rd<12>;
	.reg .b64 	%fd<120>;

	ld.param.u64 	%rd5, [_Z9ray_traceP6uchar3P6Sphere_param_1];
	mov.u32 	%r18, %tid.x;
	mov.u32 	%r19, %ctaid.x;
	mov.u32 	%r20, %ntid.x;
	mad.lo.s32 	%r1, %r19, %r20, %r18;
	mov.u32 	%r21, %tid.y;
	mov.u32 	%r22, %ctaid.y;
	mov.u32 	%r23, %ntid.y;
	mad.lo.s32 	%r2, %r22, %r23, %r21;
	mov.u32 	%r24, %nctaid.x;
	mul.lo.s32 	%r25, %r24, %r20;
	mul.lo.s32 	%r3, %r25, %r2;
	ld.const.u32 	%r4, [d_sphere_count];
	setp.eq.s32 	%p2, %r4, 0;
	mov.f32 	%f33, 0f00000000;
	mov.f32 	%f32, %f33;
	mov.f32 	%f31, %f33;
	@%p2 bra 	$L__BB0_66;
	mov.f64 	%fd51, 0d4000000000000000;
	{
	.reg .b32 %temp; 
	mov.b64 	{%temp, %r5}, %fd51;
	}
	and.b32  	%r6, %r5, 2146435072;
	setp.eq.s32 	%p3, %r6, 1062207488;
	setp.lt.s32 	%p4, %r5, 0;
	selp.b32 	%r7, 0, 2146435072, %p4;
	and.b32  	%r26, %r5, 2147483647;
	setp.ne.s32 	%p5, %r26, 1071644672;
	and.pred  	%p1, %p3, %p5;
	or.b32  	%r8, %r7, -2147483648;
	cvt.rn.f32.u32 	%f1, %r2;
	neg.s32 	%r82, %r4;
	cvta.to.global.u64 	%rd6, %rd5;
	add.s64 	%rd11, %rd6, 12;
	mov.f32 	%f34, 0f509502F9;
	mov.f32 	%f31, 0f00000000;
	mov.f32 	%f32, %f31;
	mov.f32 	%f33, %f31;
$L__BB0_2:
	setp.lt.s32 	%p6, %r5, 0;
	setp.eq.s32 	%p7, %r6, 1062207488;
	ld.global.f32 	%f24, [%rd11+4];
	cvt.rn.f32.s32 	%f25, %r1;
	sub.f32 	%f6, %f24, %f25;
	cvt.f64.f32 	%fd1, %f6;
	{
	.reg .b32 %temp; 
	mov.b64 	{%temp, %r11}, %fd1;
	}
	abs.f64 	%fd2, %fd1;
	{ // callseq 0, 0
	.param .b64 param0;
	st.param.f64 	[param0], %fd2;
	.param .b64 retval0;
	call.uni (retval0), 
	__internal_accurate_pow, 
	(
	param0
	);
	ld.param.f64 	%fd52, [retval0];
	} // callseq 0
	setp.lt.s32 	%p9, %r11, 0;
	neg.f64 	%fd54, %fd52;
	selp.f64 	%fd55, %fd54, %fd52, %p7;
	selp.f64 	%fd56, %fd55, %fd52, %p9;
	setp.eq.f32 	%p10, %f6, 0f00000000;
	selp.b32 	%r27, %r11, 0, %p7;
	or.b32  	%r28, %r27, 2146435072;
	selp.b32 	%r29, %r28, %r27, %p6;
	mov.b32 	%r30, 0;
	mov.b64 	%fd57, {%r30, %r29};
	selp.f64 	%fd118, %fd57, %fd56, %p10;
	add.f64 	%fd58, %fd1, 0d4000000000000000;
	{
	.reg .b32 %temp; 
	mov.b64 	{%temp, %r31}, %fd58;
	}
	and.b32  	%r12, %r31, 2146435072;
	setp.ne.s32 	%p11, %r12, 2146435072;
	mov.f64 	%fd108, %fd118;
	@%p11 bra 	$L__BB0_7;
	setp.num.f32 	%p12, %f6, %f6;
	@%p12 bra 	$L__BB0_5;
	mov.f64 	%fd59, 0d4000000000000000;
	add.rn.f64 	%fd108, %fd1, %fd59;
	bra.uni 	$L__BB0_7;
$L__BB0_5:
	setp.neu.f64 	%p13, %fd2, 0d7FF0000000000000;
	mov.f64 	%fd108, %fd118;
	@%p13 bra 	$L__BB0_7;
	setp.lt.s32 	%p14, %r11, 0;
	selp.b32 	%r32, %r8, %r7, %p1;
	selp.b32 	%r33, %r32, %r7, %p14;
	mov.b32 	%r34, 0;
	mov.b64 	%fd108, {%r34, %r33};
$L__BB0_7:
	setp.lt.s32 	%p15, %r5, 0;
	setp.eq.s32 	%p16, %r6, 1062207488;
	ld.global.f32 	%f26, [%rd11+8];
	sub.f32 	%f7, %f26, %f1;
	cvt.f64.f32 	%fd7, %f7;
	{
	.reg .b32 %temp; 
	mov.b64 	{%temp, %r13}, %fd7;
	}
	abs.f64 	%fd8, %fd7;
	{ // callseq 1, 0
	.param .b64 param0;
	st.param.f64 	[param0], %fd8;
	.param .b64 retval0;
	call.uni (retval0), 
	__internal_accurate_pow, 
	(
	param0
	);
	ld.param.f64 	%fd60, [retval0];
	} // callseq 1
	setp.lt.s32 	%p18, %r13, 0;
	neg.f64 	%fd62, %fd60;
	selp.f64 	%fd63, %fd62, %fd60, %p16;
	selp.f64 	%fd64, %fd63, %fd60, %p18;
	setp.eq.f32 	%p19, %f7, 0f00000000;
	selp.b32 	%r35, %r13, 0, %p16;
	or.b32  	%r36, %r35, 2146435072;
	selp.b32 	%r37, %r36, %r35, %p15;
	mov.b32 	%r38, 0;
	mov.b64 	%fd65, {%r38, %r37};
	selp.f64 	%fd119, %fd65, %fd64, %p19;
	add.f64 	%fd66, %fd7, 0d4000000000000000;
	{
	.reg .b32 %temp; 
	mov.b64 	{%temp, %r39}, %fd66;
	}
	and.b32  	%r14, %r39, 2146435072;
	setp.ne.s32 	%p20, %r14, 2146435072;
	mov.f64 	%fd109, %fd119;
	@%p20 bra 	$L__BB0_12;
	setp.num.f32 	%p21, %f7, %f7;
	@%p21 bra 	$L__BB0_10;
	mov.f64 	%fd67, 0d4000000000000000;
	add.rn.f64 	%fd109, %fd7, %fd67;
	bra.uni 	$L__BB0_12;
$L__BB0_10:
	setp.neu.f64 	%p22, %fd8, 0d7FF0000000000000;
	mov.f64 	%fd109, %fd119;
	@%p22 bra 	$L__BB0_12;
	selp.b32 	%r40, %r8, %r7, %p1;
	selp.b32 	%r41, %r40, %r7, %p18;
	mov.b32 	%r42, 0;
	mov.b64 	%fd109, {%r42, %r41};
$L__BB0_12:
	setp.eq.f32 	%p27, %f7, 0f3F800000;
	selp.f64 	%fd68, 0d3FF0000000000000, %fd109, %p27;
	setp.eq.f32 	%p28, %f6, 0f3F800000;
	selp.f64 	%fd69, 0d3FF0000000000000, %fd108, %p28;
	add.f64 	%fd13, %fd69, %fd68;
	ld.global.f32 	%f8, [%rd11];
	cvt.f64.f32 	%fd14, %f8;
	{
	.reg .b32 %temp; 
	mov.b64 	{%temp, %r15}, %fd14;
	}
	abs.f64 	%fd15, %fd14;
	{ // callseq 2, 0
	.param .b64 param0;
	st.param.f64 	[param0], %fd15;
	.param .b64 retval0;
	call.uni (retval0), 
	__internal_accurate_pow, 
	(
	param0
	);
	ld.param.f64 	%fd70, [retval0];
	} // callseq 2
	setp.lt.s32 	%p29, %r15, 0;
	neg.f64 	%fd72, %fd70;
	selp.f64 	%fd73, %fd72, %fd70, %p16;
	selp.f64 	%fd74, %fd73, %fd70, %p29;
	setp.eq.f32 	%p30, %f8, 0f00000000;
	selp.b32 	%r43, %r15, 0, %p16;
	or.b32  	%r44, %r43, 2146435072;
	selp.b32 	%r45, %r44, %r43, %p15;
	mov.b32 	%r46, 0;
	mov.b64 	%fd75, {%r46, %r45};
	selp.f64 	%fd117, %fd75, %fd74, %p30;
	add.f64 	%fd76, %fd14, 0d4000000000000000;
	{
	.reg .b32 %temp; 
	mov.b64 	{%temp, %r47}, %fd76;
	}
	and.b32  	%r16, %r47, 2146435072;
	setp.ne.s32 	%p31, %r16, 2146435072;
	mov.f64 	%fd110, %fd117;
	@%p31 bra 	$L__BB0_17;
	setp.num.f32 	%p32, %f8, %f8;
	@%p32 bra 	$L__BB0_15;
	mov.f64 	%fd77, 0d4000000000000000;
	add.rn.f64 	%fd110, %fd14, %fd77;
	bra.uni 	$L__BB0_17;
$L__BB0_15:
	setp.neu.f64 	%p33, %fd15, 0d7FF0000000000000;
	mov.f64 	%fd110, %fd117;
	@%p33 bra 	$L__BB0_17;
	selp.b32 	%r48, %r8, %r7, %p1;
	selp.b32 	%r49, %r48, %r7, %p29;
	mov.b32 	%r50, 0;
	mov.b64 	%fd110, {%r50, %r49};
$L__BB0_17:
	setp.eq.f32 	%p35, %f8, 0f3F800000;
	selp.f64 	%fd78, 0d3FF0000000000000, %fd110, %p35;
	setp.geu.f64 	%p36, %fd13, %fd78;
	@%p36 bra 	$L__BB0_65;
	ld.global.f32 	%f9, [%rd11+12];
	mov.f64 	%fd111, %fd117;
	@%p31 bra 	$L__BB0_23;
	setp.num.f32 	%p38, %f8, %f8;
	@%p38 bra 	$L__BB0_21;
	mov.f64 	%fd79, 0d4000000000000000;
	add.rn.f64 	%fd111, %fd14, %fd79;
	bra.uni 	$L__BB0_23;
$L__BB0_21:
	setp.neu.f64 	%p39, %fd15, 0d7FF0000000000000;
	mov.f64 	%fd111, %fd117;
	@%p39 bra 	$L__BB0_23;
	setp.lt.s32 	%p40, %r15, 0;
	selp.b32 	%r51, %r8, %r7, %p1;
	selp.b32 	%r52, %r51, %r7, %p40;
	mov.b32 	%r53, 0;
	mov.b64 	%fd111, {%r53, %r52};
$L__BB0_23:
	setp.ne.s32 	%p41, %r12, 2146435072;
	mov.f64 	%fd112, %fd118;
	@%p41 bra 	$L__BB0_28;
	setp.num.f32 	%p42, %f6, %f6;
	@%p42 bra 	$L__BB0_26;
	mov.f64 	%fd80, 0d4000000000000000;
	add.rn.f64 	%fd112, %fd1, %fd80;
	bra.uni 	$L__BB0_28;
$L__BB0_26:
	setp.neu.f64 	%p43, %fd2, 0d7FF0000000000000;
	mov.f64 	%fd112, %fd118;
	@%p43 bra 	$L__BB0_28;
	setp.lt.s32 	%p44, %r11, 0;
	selp.b32 	%r54, %r8, %r7, %p1;
	selp.b32 	%r55, %r54, %r7, %p44;
	mov.b32 	%r56, 0;
	mov.b64 	%fd112, {%r56, %r55};
$L__BB0_28:
	selp.f64 	%fd81, 0d3FF0000000000000, %fd112, %p28;
	selp.f64 	%fd82, 0d3FF0000000000000, %fd111, %p35;
	sub.f64 	%fd26, %fd82, %fd81;
	mov.f64 	%fd113, %fd119;
	@%p20 bra 	$L__BB0_33;
	setp.num.f32 	%p48, %f7, %f7;
	@%p48 bra 	$L__BB0_31;
	mov.f64 	%fd83, 0d4000000000000000;
	add.rn.f64 	%fd113, %fd7, %fd83;
	bra.uni 	$L__BB0_33;
$L__BB0_31:
	setp.neu.f64 	%p49, %fd8, 0d7FF0000000000000;
	mov.f64 	%fd113, %fd119;
	@%p49 bra 	$L__BB0_33;
	setp.lt.s32 	%p50, %r13, 0;
	selp.b32 	%r57, %r8, %r7, %p1;
	selp.b32 	%r58, %r57, %r7, %p50;
	mov.b32 	%r59, 0;
	mov.b64 	%fd113, {%r59, %r58};
$L__BB0_33:
	selp.f64 	%fd84, 0d3FF0000000000000, %fd113, %p27;
	sub.f64 	%fd85, %fd26, %fd84;
	sqrt.rn.f64 	%fd86, %fd85;
	cvt.f64.f32 	%fd87, %f9;
	sub.f64 	%fd88, %fd87, %fd86;
	cvt.f64.f32 	%fd89, %f34;
	setp.geu.f64 	%p52, %fd88, %fd89;
	@%p52 bra 	$L__BB0_65;
	setp.ne.s32 	%p53, %r16, 2146435072;
	mov.f64 	%fd114, %fd117;
	@%p53 bra 	$L__BB0_39;
	setp.num.f32 	%p54, %f8, %f8;
	@%p54 bra 	$L__BB0_37;
	mov.f64 	%fd90, 0d4000000000000000;
	add.rn.f64 	%fd114, %fd14, %fd90;
	bra.uni 	$L__BB0_39;
$L__BB0_37:
	setp.neu.f64 	%p55, %fd15, 0d7FF0000000000000;
	mov.f64 	%fd114, %fd117;
	@%p55 bra 	$L__BB0_39;
	setp.lt.s32 	%p56, %r15, 0;
	selp.b32 	%r60, %r8, %r7, %p1;
	selp.b32 	%r61, %r60, %r7, %p56;
	mov.b32 	%r62, 0;
	mov.b64 	%fd114, {%r62, %r61};
$L__BB0_39:
	setp.ne.s32 	%p57, %r12, 2146435072;
	mov.f64 	%fd115, %fd118;
	@%p57 bra 	$L__BB0_44;
	setp.num.f32 	%p58, %f6, %f6;
	@%p58 bra 	$L__BB0_42;
	mov.f64 	%fd91, 0d4000000000000000;
	add.rn.f64 	%fd115, %fd1, %fd91;
	bra.uni 	$L__BB0_44;
$L__BB0_42:
	setp.neu.f64 	%p59, %fd2, 0d7FF0000000000000;
	mov.f64 	%fd115, %fd118;
	@%p59 bra 	$L__BB0_44;
	setp.lt.s32 	%p60, %r11, 0;
	selp.b32 	%r63, %r8, %r7, %p1;
	selp.b32 	%r64, %r63, %r7, %p60;
	mov.b32 	%r65, 0;
	mov.b64 	%fd115, {%r65, %r64};
$L__BB0_44:
	setp.ne.s32 	%p61, %r14, 2146435072;
	setp.eq.f32 	%p62, %f6, 0f3F800000;
	selp.f64 	%fd92, 0d3FF0000000000000, %fd115, %p62;
	setp.eq.f32 	%p63, %f8, 0f3F800000;
	selp.f64 	%fd93, 0d3FF0000000000000, %fd114, %p63;
	sub.f64 	%fd36, %fd93, %fd92;
	mov.f64 	%fd116, %fd119;
	@%p61 bra 	$L__BB0_49;
	setp.num.f32 	%p64, %f7, %f7;
	@%p64 bra 	$L__BB0_47;
	mov.f64 	%fd94, 0d4000000000000000;
	add.rn.f64 	%fd116, %fd7, %fd94;
	bra.uni 	$L__BB0_49;
$L__BB0_47:
	setp.neu.f64 	%p65, %fd8, 0d7FF0000000000000;
	mov.f64 	%fd116, %fd119;
	@%p65 bra 	$L__BB0_49;
	setp.lt.s32 	%p66, %r13, 0;
	selp.b32 	%r66, %r8, %r7, %p1;
	selp.b32 	%r67, %r66, %r7, %p66;
	mov.b32 	%r68, 0;
	mov.b64 	%fd116, {%r68, %r67};
$L__BB0_49:
	setp.eq.f32 	%p68, %f7, 0f3F800000;
	selp.f64 	%fd95, 0d3FF0000000000000, %fd116, %p68;
	sub.f64 	%fd96, %fd36, %fd95;
	sqrt.rn.f64 	%fd97, %fd96;
	cvt.f64.f32 	%fd98, %f9;
	sub.f64 	%fd99, %fd98, %fd97;
	cvt.rn.f32.f64 	%f34, %fd99;
	@%p53 bra 	$L__BB0_54;
	setp.num.f32 	%p69, %f8, %f8;
	@%p69 bra 	$L__BB0_52;
	mov.f64 	%fd100, 0d4000000000000000;
	add.rn.f64 	%fd117, %fd14, %fd100;
	bra.uni 	$L__BB0_54;
$L__BB0_52:
	setp.neu.f64 	%p70, %fd15, 0d7FF0000000000000;
	@%p70 bra 	$L__BB0_54;
	setp.lt.s32 	%p71, %r15, 0;
	selp.b32 	%r69, %r8, %r7, %p1;
	selp.b32 	%r70, %r69, %r7, %p71;
	mov.b32 	%r71, 0;
	mov.b64 	%fd117, {%r71, %r70};
$L__BB0_54:
	selp.f64 	%fd43, 0d3FF0000000000000, %fd117, %p63;
	@%p57 bra 	$L__BB0_59;
	setp.num.f32 	%p74, %f6, %f6;
	@%p74 bra 	$L__BB0_57;
	mov.f64 	%fd101, 0d4000000000000000;
	add.rn.f64 	%fd118, %fd1, %fd101;
	bra.uni 	$L__BB0_59;
$L__BB0_57:
	setp.neu.f64 	%p75, %fd2, 0d7FF0000000000000;
	@%p75 bra 	$L__BB0_59;
	setp.lt.s32 	%p76, %r11, 0;
	selp.b32 	%r72, %r8, %r7, %p1;
	selp.b32 	%r73, %r72, %r7, %p76;
	mov.b32 	%r74, 0;
	mov.b64 	%fd118, {%r74, %r73};
$L__BB0_59:
	setp.ne.s32 	%p77, %r14, 2146435072;
	setp.eq.f32 	%p78, %f6, 0f3F800000;
	selp.f64 	%fd102, 0d3FF0000000000000, %fd118, %p78;
	sub.f64 	%fd47, %fd43, %fd102;
	@%p77 bra 	$L__BB0_64;
	setp.num.f32 	%p79, %f7, %f7;
	@%p79 bra 	$L__BB0_62;
	mov.f64 	%fd103, 0d4000000000000000;
	add.rn.f64 	%fd119, %fd7, %fd103;
	bra.uni 	$L__BB0_64;
$L__BB0_62:
	setp.neu.f64 	%p80, %fd8, 0d7FF0000000000000;
	@%p80 bra 	$L__BB0_64;
	setp.lt.s32 	%p81, %r13, 0;
	selp.b32 	%r75, %r8, %r7, %p1;
	selp.b32 	%r76, %r75, %r7, %p81;
	mov.b32 	%r77, 0;
	mov.b64 	%fd119, {%r77, %r76};
$L__BB0_64:
	setp.eq.f32 	%p82, %f7, 0f3F800000;
	selp.f64 	%fd104, 0d3FF0000000000000, %fd119, %p82;
	sub.f64 	%fd105, %fd47, %fd104;
	sqrt.rn.f64 	%fd106, %fd105;
	div.rn.f64 	%fd107, %fd106, %fd14;
	cvt.rn.f32.f64 	%f27, %fd107;
	ld.global.f32 	%f28, [%rd11+-12];
	mul.f32 	%f33, %f28, %f27;
	ld.global.f32 	%f29, [%rd11+-4];
	mul.f32 	%f32, %f29, %f27;
	ld.global.f32 	%f30, [%rd11+-8];
	mul.f32 	%f31, %f30, %f27;
$L__BB0_65:
	add.s32 	%r82, %r82, 1;
	setp.ne.s32 	%p83, %r82, 0;
	add.s64 	%rd11, %rd11, 28;
	@%p83 bra 	$L__BB0_2;
$L__BB0_66:
	ld.param.u64 	%rd10, [_Z9ray_traceP6uchar3P6Sphere_param_0];
	cvta.to.global.u64 	%rd7, %rd10;
	cvt.rzi.s32.f32 	%r78, %f33;
	add.s32 	%r79, %r3, %r1;
	mul.wide.s32 	%rd8, %r79, 3;
	add.s64 	%rd9, %rd7, %rd8;
	st.global.u8 	[%rd9], %r78;
	cvt.rzi.s32.f32 	%r80, %f32;
	st.global.u8 	[%rd9+1], %r80;
	cvt.rzi.s32.f32 	%r81, %f31;
	st.global.u8 	[%rd9+2], %r81;
	ret;

}
.func  (.param .b64 func_retval0) __internal_accurate_pow(
	.param .b64 __internal_accurate_pow_param_0
)
{
	.reg .pred 	%p<8>;
	.reg .b32 	%r<49>;
	.reg .b32 	%f<3>;
	.reg .b64 	%fd<109>;

	ld.param.f64 	%fd10, [__internal_accurate_pow_param_0];
	{
	.reg .b32 %temp; 
	mov.b64 	{%temp, %r46}, %fd10;
	}
	{
	.reg .b32 %temp; 
	mov.b64 	{%r45, %temp}, %fd10;
	}
	shr.u32 	%r47, %r46, 20;
	setp.gt.u32 	%p1, %r46, 1048575;
	@%p1 bra 	$L__BB1_2;
	mul.f64 	%fd11, %fd10, 0d4350000000000000;
	{
	.reg .b32 %temp; 
	mov.b64 	{%temp, %r46}, %fd11;
	}
	{
	.reg .b32 %temp; 
	mov.b64 	{%r45, %temp}, %fd11;
	}
	shr.u32 	%r16, %r46, 20;
	add.s32 	%r47, %r16, -54;
$L__BB1_2:
	add.s32 	%r48, %r47, -1023;
	and.b32  	%r17, %r46, -2146435073;
	or.b32  	%r18, %r17, 1072693248;
	mov.b64 	%fd107, {%r45, %r18};
	setp.lt.u32 	%p2, %r18, 1073127583;
	@%p2 bra 	$L__BB1_4;
	{
	.reg .b32 %temp; 
	mov.b64 	{%r19, %temp}, %fd107;
	}
	{
	.reg .b32 %temp; 
	mov.b64 	{%temp, %r20}, %fd107;
	}
	add.s32 	%r21, %r20, -1048576;
	mov.b64 	%fd107, {%r19, %r21};
	add.s32 	%r48, %r47, -1022;
$L__BB1_4:
	add.f64 	%fd12, %fd107, 0dBFF0000000000000;
	add.f64 	%fd13, %fd107, 0d3FF0000000000000;
	rcp.approx.ftz.f64 	%fd14, %fd13;
	neg.f64 	%fd15, %fd13;
	fma.rn.f64 	%fd16, %fd15, %fd14, 0d3FF0000000000000;
	fma.rn.f64 	%fd17, %fd16, %fd16, %fd16;
	fma.rn.f64 	%fd18, %fd17, %fd14, %fd14;
	mul.f64 	%fd19, %fd12, %fd18;
	fma.rn.f64 	%fd20, %fd12, %fd18, %fd19;
	mul.f64 	%fd21, %fd20, %fd20;
	fma.rn.f64 	%fd22, %fd21, 0d3EB0F5FF7D2CAFE2, 0d3ED0F5D241AD3B5A;
	fma.rn.f64 	%fd23, %fd22, %fd21, 0d3EF3B20A75488A3F;
	fma.rn.f64 	%fd24, %fd23, %fd21, 0d3F1745CDE4FAECD5;
	fma.rn.f64 	%fd25, %fd24, %fd21, 0d3F3C71C7258A578B;
	fma.rn.f64 	%fd26, %fd25, %fd21, 0d3F6249249242B910;
	fma.rn.f64 	%fd27, %fd26, %fd21, 0d3F89999999999DFB;
	sub.f64 	%fd28, %fd12, %fd20;
	add.f64 	%fd29, %fd28, %fd28;
	neg.f64 	%fd30, %fd20;
	fma.rn.f64 	%fd31, %fd30, %fd12, %fd29;
	mul.f64 	%fd32, %fd18, %fd31;
	fma.rn.f64 	%fd33, %fd21, %fd27, 0d3FB5555555555555;
	mov.f64 	%fd34, 0d3FB5555555555555;
	sub.f64 	%fd35, %fd34, %fd33;
	fma.rn.f64 	%fd36, %fd21, %fd27, %fd35;
	add.f64 	%fd37, %fd36, 0dBC46A4CB00B9E7B0;
	add.f64 	%fd38, %fd33, %fd37;
	sub.f64 	%fd39, %fd33, %fd38;
	add.f64 	%fd40, %fd37, %fd39;
	mul.rn.f64 	%fd41, %fd20, %fd20;
	neg.f64 	%fd42, %fd41;
	fma.rn.f64 	%fd43, %fd20, %fd20, %fd42;
	{
	.reg .b32 %temp; 
	mov.b64 	{%r22, %temp}, %fd32;
	}
	{
	.reg .b32 %temp; 
	mov.b64 	{%temp, %r23}, %fd32;
	}
	add.s32 	%r24, %r23, 1048576;
	mov.b64 	%fd44, {%r22, %r24};
	fma.rn.f64 	%fd45, %fd20, %fd44, %fd43;
	mul.rn.f64 	%fd46, %fd41, %fd20;
	neg.f64 	%fd47, %fd46;
	fma.rn.f64 	%fd48, %fd41, %fd20, %fd47;
	fma.rn.f64 	%fd49, %fd41, %fd32, %fd48;
	fma.rn.f64 	%fd50, %fd45, %fd20, %fd49;
	mul.rn.f64 	%fd51, %fd38, %fd46;
	neg.f64 	%fd52, %fd51;
	fma.rn.f64 	%fd53, %fd38, %fd46, %fd52;
	fma.rn.f64 	%fd54, %fd38, %fd50, %fd53;
	fma.rn.f64 	%fd55, %fd40, %fd46, %fd54;
	add.f64 	%fd56, %fd51, %fd55;
	sub.f64 	%fd57, %fd51, %fd56;
	add.f64 	%fd58, %fd55, %fd57;
	add.f64 	%fd59, %fd20, %fd56;
	sub.f64 	%fd60, %fd20, %fd59;
	add.f64 	%fd61, %fd56, %fd60;
	add.f64 	%fd62, %fd58, %fd61;
	add.f64 	%fd63, %fd32, %fd62;
	add.f64 	%fd64, %fd59, %fd63;
	sub.f64 	%fd65, %fd59, %fd64;
	add.f64 	%fd66, %fd63, %fd65;
	xor.b32  	%r25, %r48, -2147483648;
	mov.b32 	%r26, 1127219200;
	mov.b64 	%fd67, {%r25, %r26};
	mov.b32 	%r27, -2147483648;
	mov.b64 	%fd68, {%r27, %r26};
	sub.f64 	%fd69, %fd67, %fd68;
	fma.rn.f64 	%fd70, %fd69, 0d3FE62E42FEFA39EF, %fd64;
	fma.rn.f64 	%fd71, %fd69, 0dBFE62E42FEFA39EF, %fd70;
	sub.f64 	%fd72, %fd71, %fd64;
	sub.f64 	%fd73, %fd66, %fd72;
	fma.rn.f64 	%fd74, %fd69, 0d3C7ABC9E3B39803F, %fd73;
	add.f64 	%fd75, %fd70, %fd74;
	sub.f64 	%fd76, %fd70, %fd75;
	add.f64 	%fd77, %fd74, %fd76;
	mov.f64 	%fd78, 0d4000000000000000;
	{
	.reg .b32 %temp; 
	mov.b64 	{%temp, %r28}, %fd78;
	}
	{
	.reg .b32 %temp; 
	mov.b64 	{%r29, %temp}, %fd78;
	}
	shl.b32 	%r30, %r28, 1;
	setp.gt.u32 	%p3, %r30, -33554433;
	and.b32  	%r31, %r28, -15728641;
	selp.b32 	%r32, %r31, %r28, %p3;
	mov.b64 	%fd79, {%r29, %r32};
	mul.rn.f64 	%fd80, %fd75, %fd79;
	neg.f64 	%fd81, %fd80;
	fma.rn.f64 	%fd82, %fd75, %fd79, %fd81;
	fma.rn.f64 	%fd83, %fd77, %fd79, %fd82;
	add.f64 	%fd4, %fd80, %fd83;
	sub.f64 	%fd84, %fd80, %fd4;
	add.f64 	%fd5, %fd83, %fd84;
	fma.rn.f64 	%fd85, %fd4, 0d3FF71547652B82FE, 0d4338000000000000;
	{
	.reg .b32 %temp; 
	mov.b64 	{%r13, %temp}, %fd85;
	}
	mov.f64 	%fd86, 0dC338000000000000;
	add.rn.f64 	%fd87, %fd85, %fd86;
	fma.rn.f64 	%fd88, %fd87, 0dBFE62E42FEFA39EF, %fd4;
	fma.rn.f64 	%fd89, %fd87, 0dBC7ABC9E3B39803F, %fd88;
	fma.rn.f64 	%fd90, %fd89, 0d3E5ADE1569CE2BDF, 0d3E928AF3FCA213EA;
	fma.rn.f64 	%fd91, %fd90, %fd89, 0d3EC71DEE62401315;
	fma.rn.f64 	%fd92, %fd91, %fd89, 0d3EFA01997C89EB71;
	fma.rn.f64 	%fd93, %fd92, %fd89, 0d3F2A01A014761F65;
	fma.rn.f64 	%fd94, %fd93, %fd89, 0d3F56C16C1852B7AF;
	fma.rn.f64 	%fd95, %fd94, %fd89, 0d3F81111111122322;
	fma.rn.f64 	%fd96, %fd95, %fd89, 0d3FA55555555502A1;
	fma.rn.f64 	%fd97, %fd96, %fd89, 0d3FC5555555555511;
	fma.rn.f64 	%fd98, %fd97, %fd89, 0d3FE000000000000B;
	fma.rn.f64 	%fd99, %fd98, %fd89, 0d3FF0000000000000;
	fma.rn.f64 	%fd100, %fd99, %fd89, 0d3FF0000000000000;
	{
	.reg .b32 %temp; 
	mov.b64 	{%r14, %temp}, %fd100;
	}
	{
	.reg .b32 %temp; 
	mov.b64 	{%temp, %r15}, %fd100;
	}
	shl.b32 	%r33, %r13, 20;
	add.s32 	%r34, %r33, %r15;
	mov.b64 	%fd108, {%r14, %r34};
	{
	.reg .b32 %temp; 
	mov.b64 	{%temp, %r35}, %fd4;
	}
	mov.b32 	%f2, %r35;
	abs.f32 	%f1, %f2;
	setp.lt.f32 	%p4, %f1, 0f4086232B;
	@%p4 bra 	$L__BB1_7;
	setp.lt.f64 	%p5, %fd4, 0d0000000000000000;
	add.f64 	%fd101, %fd4, 0d7FF0000000000000;
	selp.f64 	%fd108, 0d0000000000000000, %fd101, %p5;
	setp.geu.f32 	%p6, %f1, 0f40874800;
	@%p6 bra 	$L__BB1_7;
	shr.u32 	%r36, %r13, 31;
	add.s32 	%r37, %r13, %r36;
	shr.s32 	%r38, %r37, 1;
	shl.b32 	%r39, %r38, 20;
	add.s32 	%r40, %r15, %r39;
	mov.b64 	%fd102, {%r14, %r40};
	sub.s32 	%r41, %r13, %r38;
	shl.b32 	%r42, %r41, 20;
	add.s32 	%r43, %r42, 1072693248;
	mov.b32 	%r44, 0;
	mov.b64 	%fd103, {%r44, %r43};
	mul.f64 	%fd108, %fd103, %fd102;
$L__BB1_7:
	abs.f64 	%fd104, %fd108;
	setp.eq.f64 	%p7, %fd104, 0d7FF0000000000000;
	fma.rn.f64 	%fd105, %fd108, %fd5, %fd108;
	selp.f64 	%fd106, %fd108, %fd105, %p7;
	st.param.f64 	[func_retval0], %fd106;
	ret;

}


// ===== COMPILED SASS (sm_100) =====

	.target	sm_100

	.elftype	@"ET_EXEC"


//--------------------- .note.nv.tkinfo           --------------------------
	.section	.note.nv.tkinfo,"",@"SHT_NOTE"
	.sectionflags	@"SHF_NOTE_NV_TKINFO"
	.tkinfo
        /*0018*/ 	.word	0x00000002
        /*0030*/ 	.string	""
        /*0030*/ 	.string	"ptxas"
        /*0030*/ 	.string	"Cuda compilation tools, release 13.0, V13.0.88"
        /*0030*/ 	.string	"Build cuda_13.0.r13.0/compiler.36424714_0"
        /*0030*/ 	.string	"-arch sm_100 -m 64 "



//--------------------- .note.nv.cuinfo           --------------------------
	.section	.note.nv.cuinfo,"",@"SHT_NOTE"
	.sectionflags	@"SHF_NOTE_NV_CUINFO"
        /*0018*/ 	.short	0x0002
        /*001a*/ 	.short	0x0064
        /*001c*/ 	.short	0x0082
	.zero		2


//--------------------- .nv.info                  --------------------------
	.section	.nv.info,"",@"SHT_CUDA_INFO"
	.align	4


	//----- nvinfo : EIATTR_REGCOUNT
	.align		4
        /*0000*/ 	.byte	0x04, 0x2f
        /*0002*/ 	.short	(.L_2 - .L_1)
	.align		4
.L_1:
        /*0004*/ 	.word	index@(_Z9ray_traceP6uchar3P6Sphere)
        /*0008*/ 	.word	0x0000002f


	//----- nvinfo : EIATTR_FRAME_SIZE
	.align		4
.L_2:
        /*000c*/ 	.byte	0x04, 0x11
        /*000e*/ 	.short	(.L_4 - .L_3)
	.align		4
.L_3:
        /*0010*/ 	.word	index@($_Z9ray_traceP6uchar3P6Sphere$__internal_accurate_pow)
        /*0014*/ 	.word	0x00000000


	//----- nvinfo : EIATTR_FRAME_SIZE
	.align		4
.L_4:
        /*0018*/ 	.byte	0x04, 0x11
        /*001a*/ 	.short	(.L_6 - .L_5)
	.align		4
.L_5:
        /*001c*/ 	.word	index@($__internal_1_$__cuda_sm20_dsqrt_rn_f64_mediumpath_v1)
        /*0020*/ 	.word	0x00000000


	//----- nvinfo : EIATTR_FRAME_SIZE
	.align		4
.L_6:
        /*0024*/ 	.byte	0x04, 0x11
        /*0026*/ 	.short	(.L_8 - .L_7)
	.align		4
.L_7:
        /*0028*/ 	.word	index@($__internal_0_$__cuda_sm20_div_rn_f64_full)
        /*002c*/ 	.word	0x00000000


	//----- nvinfo : EIATTR_FRAME_SIZE
	.align		4
.L_8:
        /*0030*/ 	.byte	0x04, 0x11
        /*0032*/ 	.short	(.L_10 - .L_9)
	.align		4
.L_9:
        /*0034*/ 	.word	index@(_Z9ray_traceP6uchar3P6Sphere)
        /*0038*/ 	.word	0x00000000


	//----- nvinfo : EIATTR_MIN_STACK_SIZE
	.align		4
.L_10:
        /*003c*/ 	.byte	0x04, 0x12
        /*003e*/ 	.short	(.L_12 - .L_11)
	.align		4
.L_11:
        /*0040*/ 	.word	index@(_Z9ray_traceP6uchar3P6Sphere)
        /*0044*/ 	.word	0x00000000
.L_12:


//--------------------- .nv.compat                --------------------------
	.section	.nv.compat,"",@"SHT_CUDA_COMPAT_INFO"
	.align	4
        /*0000*/ 	.byte	0x02, 0x09, 0x00, 0x00, 0x02, 0x02, 0x01, 0x00, 0x02, 0x05, 0x05, 0x00, 0x03, 0x07, 0x01, 0x01
        /*0010*/ 	.byte	0x02, 0x03, 0x00, 0x00, 0x02, 0x06, 0x01, 0x00, 0x04, 0x0b, 0x08, 0x00, 0x01, 0x00, 0x00, 0x00
        /*0020*/ 	.byte	0x00, 0x00, 0x00, 0x00


//--------------------- .nv.info._Z9ray_traceP6uchar3P6Sphere --------------------------
	.section	.nv.info._Z9ray_traceP6uchar3P6Sphere,"",@"SHT_CUDA_INFO"
	.sectionflags	@""
	.align	4


	//----- nvinfo : EIATTR_CUDA_API_VERSION
	.align		4
        /*0000*/ 	.byte	0x04, 0x37
        /*0002*/ 	.short	(.L_14 - .L_13)
.L_13:
        /*0004*/ 	.word	0x00000082


	//----- nvinfo : EIATTR_KPARAM_INFO
	.align		4
.L_14:
        /*0008*/ 	.byte	0x04, 0x17
        /*000a*/ 	.short	(.L_16 - .L_15)
.L_15:
        /*000c*/ 	.word	0x00000000
        /*0010*/ 	.short	0x0001
        /*0012*/ 	.short	0x0008
        /*0014*/ 	.byte	0x00, 0xf5, 0x21, 0x00


	//----- nvinfo : EIATTR_KPARAM_INFO
	.align		4
.L_16:
        /*0018*/ 	.byte	0x04, 0x17
        /*001a*/ 	.short	(.L_18 - .L_17)
.L_17:
        /*001c*/ 	.word	0x00000000
        /*0020*/ 	.short	0x0000
        /*0022*/ 	.short	0x0000
        /*0024*/ 	.byte	0x00, 0xf5, 0x21, 0x00


	//----- nvinfo : EIATTR_SPARSE_MMA_MASK
	.align		4
.L_18:
        /*0028*/ 	.byte	0x03, 0x50
        /*002a*/ 	.short	0x0000


	//----- nvinfo : EIATTR_MAXREG_COUNT
	.align		4
        /*002c*/ 	.byte	0x03, 0x1b
        /*002e*/ 	.short	0x00ff


	//----- nvinfo : EIATTR_MERCURY_ISA_VERSION
	.align		4
        /*0030*/ 	.byte	0x03, 0x5f
        /*0032*/ 	.short	0x0101


	//----- nvinfo : EIATTR_VRC_CTA_INIT_COUNT
	.align		4
        /*0034*/ 	.byte	0x02, 0x4a
	.zero		1
	.zero		1


	//----- nvinfo : EIATTR_EXIT_INSTR_OFFSETS
	.align		4
        /*0038*/ 	.byte	0x04, 0x1c
        /*003a*/ 	.short	(.L_20 - .L_19)


	//   ....[0]....
.L_19:
        /*003c*/ 	.word	0x000017a0


	//----- nvinfo : EIATTR_CRS_STACK_SIZE
	.align		4
.L_20:
        /*0040*/ 	.byte	0x04, 0x1e
        /*0042*/ 	.short	(.L_22 - .L_21)
.L_21:
        /*0044*/ 	.word	0x00000000


	//----- nvinfo : EIATTR_CBANK_PARAM_SIZE
	.align		4
.L_22:
        /*0048*/ 	.byte	0x03, 0x19
        /*004a*/ 	.short	0x0010


	//----- nvinfo : EIATTR_PARAM_CBANK
	.align		4
        /*004c*/ 	.byte	0x04, 0x0a
        /*004e*/ 	.short	(.L_24 - .L_23)
	.align		4
.L_23:
        /*0050*/ 	.word	index@(.nv.constant0._Z9ray_traceP6uchar3P6Sphere)
        /*0054*/ 	.short	0x0380
        /*0056*/ 	.short	0x0010


	//----- nvinfo : EIATTR_SW_WAR
	.align		4
.L_24:
        /*0058*/ 	.byte	0x04, 0x36
        /*005a*/ 	.short	(.L_26 - .L_25)
.L_25:
        /*005c*/ 	.word	0x00000008
.L_26:


//--------------------- .nv.callgraph             --------------------------
	.section	.nv.callgraph,"",@"SHT_CUDA_CALLGRAPH"
	.align	4
	.sectionentsize	8
	.align		4
        /*0000*/ 	.word	0x00000000
	.align		4
        /*0004*/ 	.word	0xffffffff
	.align		4
        /*0008*/ 	.word	0x00000000
	.align		4
        /*000c*/ 	.word	0xfffffffe
	.align		4
        /*0010*/ 	.word	0x00000000
	.align		4
        /*0014*/ 	.word	0xfffffffd
	.align		4
        /*0018*/ 	.word	0x00000000
	.align		4
        /*001c*/ 	.word	0xfffffffc


//--------------------- .nv.constant3             --------------------------
	.section	.nv.constant3,"a",@progbits
	.align	4
.nv.constant3:
	.type		d_sphere_count,@object
	.size		d_sphere_count,(.L_0 - d_sphere_count)
d_sphere_count:
	.zero		4
.L_0:


//--------------------- .text._Z9ray_traceP6uchar3P6Sphere --------------------------
	.section	.text._Z9ray_traceP6uchar3P6Sphere,"ax",@progbits
	.align	128
        .global         _Z9ray_traceP6uchar3P6Sphere
        .type           _Z9ray_traceP6uchar3P6Sphere,@function
        .size           _Z9ray_traceP6uchar3P6Sphere,(.L_x_48 - _Z9ray_traceP6uchar3P6Sphere)
        .other          _Z9ray_traceP6uchar3P6Sphere,@"STO_CUDA_ENTRY STV_DEFAULT"
_Z9ray_traceP6uchar3P6Sphere:
.text._Z9ray_traceP6uchar3P6Sphere:
[----:B------:R-:W-:Y:S01]  /*0000*/  LDC R1, c[0x0][0x37c] ;  /* 0x0000df00ff017b82 */ /* 0x000fe20000000800 */
[----:B------:R-:W0:Y:S07]  /*0010*/  S2R R41, SR_TID.X ;  /* 0x0000000000297919 */ /* 0x000e2e0000002100 */
[----:B------:R-:W0:Y:S01]  /*0020*/  LDC R6, c[0x0][0x360] ;  /* 0x0000d800ff067b82 */ /* 0x000e220000000800 */
[----:B------:R-:W1:Y:S01]  /*0030*/  LDCU UR4, c[0x3][URZ] ;  /* 0x00c00000ff0477ac */ /* 0x000e620008000800 */
[----:B------:R-:W-:Y:S01]  /*0040*/  CS2R R38, SRZ ;  /* 0x0000000000267805 */ /* 0x000fe2000001ff00 */
[----:B------:R-:W2:Y:S01]  /*0050*/  S2R R5, SR_TID.Y ;  /* 0x0000000000057919 */ /* 0x000ea20000002200 */
[----:B------:R-:W-:Y:S01]  /*0060*/  IMAD.MOV.U32 R7, RZ, RZ, RZ ;  /* 0x000000ffff077224 */ /* 0x000fe200078e00ff */
[----:B------:R-:W3:Y:S03]  /*0070*/  LDCU.64 UR8, c[0x0][0x358] ;  /* 0x00006b00ff0877ac */ /* 0x000ee60008000a00 */
[----:B------:R-:W0:Y:S08]  /*0080*/  S2UR UR5, SR_CTAID.X ;  /* 0x00000000000579c3 */ /* 0x000e300000002500 */
[----:B------:R-:W2:Y:S01]  /*0090*/  S2UR UR6, SR_CTAID.Y ;  /* 0x00000000000679c3 */ /* 0x000ea20000002600 */
[----:B-1----:R-:W-:-:S07]  /*00a0*/  UISETP.NE.AND UP0, UPT, UR4, URZ, UPT ;  /* 0x000000ff0400728c */ /* 0x002fce000bf05270 */
[----:B------:R-:W2:Y:S01]  /*00b0*/  LDC R0, c[0x0][0x364] ;  /* 0x0000d900ff007b82 */ /* 0x000ea20000000800 */
[----:B------:R-:W1:Y:S01]  /*00c0*/  LDCU UR7, c[0x0][0x370] ;  /* 0x00006e00ff0777ac */ /* 0x000e620008000800 */
[C---:B0-----:R-:W-:Y:S02]  /*00d0*/  IMAD R41, R6.reuse, UR5, R41 ;  /* 0x0000000506297c24 */ /* 0x041fe4000f8e0229 */
[----:B-1----:R-:W-:Y:S02]  /*00e0*/  IMAD R6, R6, UR7, RZ ;  /* 0x0000000706067c24 */ /* 0x002fe4000f8e02ff */
[----:B--2---:R-:W-:-:S04]  /*00f0*/  IMAD R5, R0, UR6, R5 ;  /* 0x0000000600057c24 */ /* 0x004fc8000f8e0205 */
[----:B------:R-:W-:Y:S01]  /*0100*/  IMAD R6, R5, R6, RZ ;  /* 0x0000000605067224 */ /* 0x000fe200078e02ff */
[----:B---3--:R-:W-:Y:S06]  /*0110*/  BRA.U !UP0, `(.L_x_0) ;  /* 0x00000015087c7547 */ /* 0x008fec000b800000 */
[----:B------:R-:W0:Y:S01]  /*0120*/  LDCU.64 UR6, c[0x0][0x388] ;  /* 0x00007100ff0677ac */ /* 0x000e220008000a00 */
[----:B------:R-:W-:Y:S01]  /*0130*/  I2FP.F32.U32 R5, R5 ;  /* 0x0000000500057245 */ /* 0x000fe20000201000 */
[----:B------:R-:W-:Y:S01]  /*0140*/  IMAD.MOV.U32 R4, RZ, RZ, 0x509502f9 ;  /* 0x509502f9ff047424 */ /* 0x000fe200078e00ff */
[----:B------:R-:W-:Y:S01]  /*0150*/  CS2R R38, SRZ ;  /* 0x0000000000267805 */ /* 0x000fe2000001ff00 */
[----:B------:R-:W-:Y:S01]  /*0160*/  IMAD.MOV.U32 R7, RZ, RZ, RZ ;  /* 0x000000ffff077224 */ /* 0x000fe200078e00ff */
[----:B------:R-:W-:Y:S02]  /*0170*/  UIADD3 UR4, UPT, UPT, -UR4, URZ, URZ ;  /* 0x000000ff04047290 */ /* 0x000fe4000fffe1ff */
[----:B0-----:R-:W-:-:S04]  /*0180*/  UIADD3 UR5, UP0, UPT, UR6, 0xc, URZ ;  /* 0x0000000c06057890 */ /* 0x001fc8000ff1e0ff */
[----:B------:R-:W-:Y:S02]  /*0190*/  UIADD3.X UR6, UPT, UPT, URZ, UR7, URZ, UP0, !UPT ;  /* 0x00000007ff067290 */ /* 0x000fe400087fe4ff */
[----:B------:R-:W-:-:S04]  /*01a0*/  IMAD.U32 R8, RZ, RZ, UR5 ;  /* 0x00000005ff087e24 */ /* 0x000fc8000f8e00ff */
[----:B------:R-:W-:-:S07]  /*01b0*/  IMAD.U32 R9, RZ, RZ, UR6 ;  /* 0x00000006ff097e24 */ /* 0x000fce000f8e00ff */
.L_x_34:
[----:B------:R-:W2:Y:S01]  /*01c0*/  LDG.E R3, desc[UR8][R8.64+0x4] ;  /* 0x0000040808037981 */ /* 0x000ea2000c1e1900 */
[----:B------:R-:W-:Y:S01]  /*01d0*/  I2FP.F32.S32 R0, R41 ;  /* 0x0000002900007245 */ /* 0x000fe20000201400 */
[----:B------:R-:W-:Y:S01]  /*01e0*/  BSSY.RECONVERGENT B0, `(.L_x_1) ;  /* 0x0000008000007945 */ /* 0x000fe20003800200 */
[----:B------:R-:W-:Y:S01]  /*01f0*/  UIADD3 UR4, UPT, UPT, UR4, 0x1, URZ ;  /* 0x0000000104047890 */ /* 0x000fe2000fffe0ff */
[----:B------:R-:W-:-:S03]  /*0200*/  MOV R40, 0x260 ;  /* 0x0000026000287802 */ /* 0x000fc60000000f00 */
[----:B------:R-:W-:Y:S01]  /*0210*/  UISETP.NE.AND UP0, UPT, UR4, URZ, UPT ;  /* 0x000000ff0400728c */ /* 0x000fe2000bf05270 */
[----:B--2---:R-:W-:-:S04]  /*0220*/  FADD R3, R3, -R0 ;  /* 0x8000000003037221 */ /* 0x004fc80000000000 */
[----:B------:R-:W0:Y:S02]  /*0230*/  F2F.F64.F32 R10, R3 ;  /* 0x00000003000a7310 */ /* 0x000e240000201800 */
[----:B0-----:R-:W-:-:S11]  /*0240*/  DADD R34, -RZ, |R10| ;  /* 0x00000000ff227229 */ /* 0x001fd6000000050a */
[----:B------:R-:W-:Y:S05]  /*0250*/  CALL.REL.NOINC `($_Z9ray_traceP6uchar3P6Sphere$__internal_accurate_pow) ;  /* 0x0000001c006c7944 */ /* 0x000fea0003c00000 */
[----:B------:R-:W-:Y:S05]  /*0260*/  BSYNC.RECONVERGENT B0 ;  /* 0x0000000000007941 */ /* 0x000fea0003800200 */
.L_x_1:
[----:B------:R-:W2:Y:S01]  /*0270*/  LDG.E R2, desc[UR8][R8.64+0x8] ;  /* 0x0000080808027981 */ /* 0x000ea2000c1e1900 */
[----:B------:R-:W-:Y:S01]  /*0280*/  DADD R14, R10, 2 ;  /* 0x400000000a0e7429 */ /* 0x000fe20000000000 */
[----:B------:R-:W-:Y:S01]  /*0290*/  FSETP.NEU.AND P0, PT, R3, RZ, PT ;  /* 0x000000ff0300720b */ /* 0x000fe20003f0d000 */
[----:B------:R-:W-:Y:S04]  /*02a0*/  BSSY.RECONVERGENT B0, `(.L_x_2) ;  /* 0x0000013000007945 */ /* 0x000fe80003800200 */
[----:B------:R-:W-:-:S04]  /*02b0*/  FSEL R14, R24, RZ, P0 ;  /* 0x000000ff180e7208 */ /* 0x000fc80000000000 */
[----:B------:R-:W-:Y:S01]  /*02c0*/  LOP3.LUT R0, R15, 0x7ff00000, RZ, 0xc0, !PT ;  /* 0x7ff000000f007812 */ /* 0x000fe200078ec0ff */
[----:B------:R-:W-:Y:S01]  /*02d0*/  IMAD.MOV.U32 R20, RZ, RZ, R14 ;  /* 0x000000ffff147224 */ /* 0x000fe200078e000e */
[----:B------:R-:W-:Y:S02]  /*02e0*/  FSEL R15, R28, RZ, P0 ;  /* 0x000000ff1c0f7208 */ /* 0x000fe40000000000 */
[----:B------:R-:W-:-:S03]  /*02f0*/  ISETP.NE.AND P1, PT, R0, 0x7ff00000, PT ;  /* 0x7ff000000000780c */ /* 0x000fc60003f25270 */
[----:B------:R-:W-:Y:S02]  /*0300*/  IMAD.MOV.U32 R21, RZ, RZ, R15 ;  /* 0x000000ffff157224 */ /* 0x000fe400078e000f */
[----:B--2---:R-:W-:-:S04]  /*0310*/  FADD R2, -R5, R2 ;  /* 0x0000000205027221 */ /* 0x004fc80000000100 */
[----:B------:R-:W0:Y:S02]  /*0320*/  F2F.F64.F32 R12, R2 ;  /* 0x00000002000c7310 */ /* 0x000e240000201800 */
[----:B0-----:R-:W-:Y:S02]  /*0330*/  DADD R34, -RZ, |R12| ;  /* 0x00000000ff227229 */ /* 0x001fe4000000050c */
[----:B------:R-:W-:Y:S09]  /*0340*/  @P1 BRA `(.L_x_3) ;  /* 0x0000000000201947 */ /* 0x000ff20003800000 */
[----:B------:R-:W-:-:S13]  /*0350*/  FSETP.NAN.AND P0, PT, R3, R3, PT ;  /* 0x000000030300720b */ /* 0x000fda0003f08000 */
[----:B------:R-:W-:Y:S01]  /*0360*/  @P0 DADD R20, R10, 2 ;  /* 0x400000000a140429 */ /* 0x000fe20000000000 */
[----:B------:R-:W-:Y:S10]  /*0370*/  @P0 BRA `(.L_x_3) ;  /* 0x0000000000140947 */ /* 0x000ff40003800000 */
[----:B------:R-:W-:Y:S01]  /*0380*/  DSETP.NEU.AND P0, PT, |R10|, +INF , PT ;  /* 0x7ff000000a00742a */ /* 0x000fe20003f0d200 */
[----:B------:R-:W-:Y:S02]  /*0390*/  IMAD.MOV.U32 R20, RZ, RZ, R14 ;  /* 0x000000ffff147224 */ /* 0x000fe400078e000e */
[----:B------:R-:W-:-:S11]  /*03a0*/  IMAD.MOV.U32 R21, RZ, RZ, R15 ;  /* 0x000000ffff157224 */ /* 0x000fd600078e000f */
[----:B------:R-:W-:Y:S01]  /*03b0*/  @!P0 IMAD.MOV.U32 R20, RZ, RZ, 0x0 ;  /* 0x00000000ff148424 */ /* 0x000fe200078e00ff */
[----:B------:R-:W-:-:S07]  /*03c0*/  @!P0 MOV R21, 0x7ff00000 ;  /* 0x7ff0000000158802 */ /* 0x000fce0000000f00 */
.L_x_3:
[----:B------:R-:W-:Y:S05]  /*03d0*/  BSYNC.RECONVERGENT B0 ;  /* 0x0000000000007941 */ /* 0x000fea0003800200 */
.L_x_2:
[----:B------:R-:W-:Y:S01]  /*03e0*/  BSSY.RECONVERGENT B0, `(.L_x_4) ;  /* 0x0000003000007945 */ /* 0x000fe20003800200 */
[----:B------:R-:W-:-:S07]  /*03f0*/  MOV R40, 0x410 ;  /* 0x0000041000287802 */ /* 0x000fce0000000f00 */
[----:B------:R-:W-:Y:S05]  /*0400*/  CALL.REL.NOINC `($_Z9ray_traceP6uchar3P6Sphere$__internal_accurate_pow) ;  /* 0x0000001c00007944 */ /* 0x000fea0003c00000 */
[----:B------:R-:W-:Y:S05]  /*0410*/  BSYNC.RECONVERGENT B0 ;  /* 0x0000000000007941 */ /* 0x000fea0003800200 */
.L_x_4:
[----:B------:R-:W2:Y:S01]  /*0420*/  LDG.E R42, desc[UR8][R8.64] ;  /* 0x00000008082a7981 */ /* 0x000ea2000c1e1900 */
[----:B------:R-:W-:Y:S01]  /*0430*/  DADD R18, R12, 2 ;  /* 0x400000000c127429 */ /* 0x000fe20000000000 */
[C---:B------:R-:W-:Y:S01]  /*0440*/  FSETP.NEU.AND P3, PT, R2.reuse, RZ, PT ;  /* 0x000000ff0200720b */ /* 0x040fe20003f6d000 */
[----:B------:R-:W-:Y:S01]  /*0450*/  BSSY.RECONVERGENT B0, `(.L_x_5) ;  /* 0x0000016000007945 */ /* 0x000fe20003800200 */
[----:B------:R-:W-:Y:S02]  /*0460*/  FSETP.NEU.AND P1, PT, R3, 1, PT ;  /* 0x3f8000000300780b */ /* 0x000fe40003f2d000 */
[----:B------:R-:W-:Y:S02]  /*0470*/  FSETP.NEU.AND P2, PT, R2, 1, PT ;  /* 0x3f8000000200780b */ /* 0x000fe40003f4d000 */
[----:B------:R-:W-:Y:S02]  /*0480*/  FSEL R18, R24, RZ, P3 ;  /* 0x000000ff18127208 */ /* 0x000fe40001800000 */
[----:B------:R-:W-:-:S02]  /*0490*/  FSEL R22, R20, RZ, P1 ;  /* 0x000000ff14167208 */ /* 0x000fc40000800000 */
[----:B------:R-:W-:Y:S01]  /*04a0*/  LOP3.LUT R43, R19, 0x7ff00000, RZ, 0xc0, !PT ;  /* 0x7ff00000132b7812 */ /* 0x000fe200078ec0ff */
[----:B------:R-:W-:Y:S01]  /*04b0*/  IMAD.MOV.U32 R20, RZ, RZ, R18 ;  /* 0x000000ffff147224 */ /* 0x000fe200078e0012 */
[----:B------:R-:W-:Y:S02]  /*04c0*/  FSEL R19, R28, RZ, P3 ;  /* 0x000000ff1c137208 */ /* 0x000fe40001800000 */
[----:B------:R-:W-:Y:S02]  /*04d0*/  ISETP.NE.AND P0, PT, R43, 0x7ff00000, PT ;  /* 0x7ff000002b00780c */ /* 0x000fe40003f05270 */
[----:B------:R-:W-:Y:S01]  /*04e0*/  FSEL R23, R21, 1.875, P1 ;  /* 0x3ff0000015177808 */ /* 0x000fe20000800000 */
[----:B------:R-:W-:Y:S01]  /*04f0*/  IMAD.MOV.U32 R21, RZ, RZ, R19 ;  /* 0x000000ffff157224 */ /* 0x000fe200078e0013 */
[----:B--2---:R-:W0:Y:S02]  /*0500*/  F2F.F64.F32 R16, R42 ;  /* 0x0000002a00107310 */ /* 0x004e240000201800 */
[----:B0-----:R-:W-:-:S07]  /*0510*/  DADD R34, -RZ, |R16| ;  /* 0x00000000ff227229 */ /* 0x001fce0000000510 */
[----:B------:R-:W-:Y:S05]  /*0520*/  @P0 BRA `(.L_x_6) ;  /* 0x0000000000200947 */ /* 0x000fea0003800000 */
[----:B------:R-:W-:-:S13]  /*0530*/  FSETP.NAN.AND P3, PT, R2, R2, PT ;  /* 0x000000020200720b */ /* 0x000fda0003f68000 */
[----:B------:R-:W-:Y:S01]  /*0540*/  @P3 DADD R20, R12, 2 ;  /* 0x400000000c143429 */ /* 0x000fe20000000000 */
[----:B------:R-:W-:Y:S10]  /*0550*/  @P3 BRA `(.L_x_6) ;  /* 0x0000000000143947 */ /* 0x000ff40003800000 */
[----:B------:R-:W-:Y:S01]  /*0560*/  DSETP.NEU.AND P3, PT, |R12|, +INF , PT ;  /* 0x7ff000000c00742a */ /* 0x000fe20003f6d200 */
[----:B------:R-:W-:Y:S02]  /*0570*/  IMAD.MOV.U32 R20, RZ, RZ, R18 ;  /* 0x000000ffff147224 */ /* 0x000fe400078e0012 */
[----:B------:R-:W-:-:S11]  /*0580*/  IMAD.MOV.U32 R21, RZ, RZ, R19 ;  /* 0x000000ffff157224 */ /* 0x000fd600078e0013 */
[----:B------:R-:W-:Y:S02]  /*0590*/  @!P3 IMAD.MOV.U32 R20, RZ, RZ, 0x0 ;  /* 0x00000000ff14b424 */ /* 0x000fe400078e00ff */
[----:B------:R-:W-:-:S07]  /*05a0*/  @!P3 IMAD.MOV.U32 R21, RZ, RZ, 0x7ff00000 ;  /* 0x7ff00000ff15b424 */ /* 0x000fce00078e00ff */
.L_x_6:
[----:B------:R-:W-:Y:S05]  /*05b0*/  BSYNC.RECONVERGENT B0 ;  /* 0x0000000000007941 */ /* 0x000fea0003800200 */
.L_x_5:
[----:B------:R-:W-:Y:S01]  /*05c0*/  FSEL R20, R20, RZ, P2 ;  /* 0x000000ff14147208 */ /* 0x000fe20001000000 */
[----:B------:R-:W-:Y:S01]  /*05d0*/  BSSY.RECONVERGENT B0, `(.L_x_7) ;  /* 0x0000005000007945 */ /* 0x000fe20003800200 */
[----:B------:R-:W-:Y:S02]  /*05e0*/  FSEL R21, R21, 1.875, P2 ;  /* 0x3ff0000015157808 */ /* 0x000fe40001000000 */
[----:B------:R-:W-:-:S04]  /*05f0*/  MOV R40, 0x620 ;  /* 0x0000062000287802 */ /* 0x000fc80000000f00 */
[----:B------:R-:W-:-:S11]  /*0600*/  DADD R20, R22, R20 ;  /* 0x0000000016147229 */ /* 0x000fd60000000014 */
[----:B------:R-:W-:Y:S05]  /*0610*/  CALL.REL.NOINC `($_Z9ray_traceP6uchar3P6Sphere$__internal_accurate_pow) ;  /* 0x00000018007c7944 */ /* 0x000fea0003c00000 */
[----:B------:R-:W-:Y:S05]  /*0620*/  BSYNC.RECONVERGENT B0 ;  /* 0x0000000000007941 */ /* 0x000fea0003800200 */
.L_x_7:
[----:B------:R-:W-:Y:S01]  /*0630*/  DADD R36, R16, 2 ;  /* 0x4000000010247429 */ /* 0x000fe20000000000 */
[C---:B------:R-:W-:Y:S02]  /*0640*/  FSETP.NEU.AND P5, PT, R42.reuse, RZ, PT ;  /* 0x000000ff2a00720b */ /* 0x040fe40003fad000 */
[----:B------:R-:W-:Y:S02]  /*0650*/  FSETP.NEU.AND P4, PT, R42, 1, PT ;  /* 0x3f8000002a00780b */ /* 0x000fe40003f8d000 */
[----:B------:R-:W-:Y:S02]  /*0660*/  FSEL R22, R24, RZ, P5 ;  /* 0x000000ff18167208 */ /* 0x000fe40002800000 */
[----:B------:R-:W-:-:S03]  /*0670*/  FSEL R23, R28, RZ, P5 ;  /* 0x000000ff1c177208 */ /* 0x000fc60002800000 */
[----:B------:R-:W-:Y:S01]  /*0680*/  LOP3.LUT R36, R37, 0x7ff00000, RZ, 0xc0, !PT ;  /* 0x7ff0000025247812 */ /* 0x000fe200078ec0ff */
[----:B------:R-:W-:Y:S02]  /*0690*/  IMAD.MOV.U32 R24, RZ, RZ, R22 ;  /* 0x000000ffff187224 */ /* 0x000fe400078e0016 */
[----:B------:R-:W-:Y:S01]  /*06a0*/  IMAD.MOV.U32 R25, RZ, RZ, R23 ;  /* 0x000000ffff197224 */ /* 0x000fe200078e0017 */
[----:B------:R-:W-:-:S13]  /*06b0*/  ISETP.NE.AND P3, PT, R36, 0x7ff00000, PT ;  /* 0x7ff000002400780c */ /* 0x000fda0003f65270 */
[----:B------:R-:W-:Y:S05]  /*06c0*/  @P3 BRA `(.L_x_8) ;  /* 0x0000000000203947 */ /* 0x000fea0003800000 */
[----:B------:R-:W-:-:S13]  /*06d0*/  FSETP.NAN.AND P5, PT, R42, R42, PT ;  /* 0x0000002a2a00720b */ /* 0x000fda0003fa8000 */
[----:B------:R-:W-:Y:S01]  /*06e0*/  @P5 DADD R24, R16, 2 ;  /* 0x4000000010185429 */ /* 0x000fe20000000000 */
[----:B------:R-:W-:Y:S10]  /*06f0*/  @P5 BRA `(.L_x_8) ;  /* 0x0000000000145947 */ /* 0x000ff40003800000 */
[----:B------:R-:W-:Y:S01]  /*0700*/  DSETP.NEU.AND P5, PT, |R16|, +INF , PT ;  /* 0x7ff000001000742a */ /* 0x000fe20003fad200 */
[----:B------:R-:W-:Y:S01]  /*0710*/  IMAD.MOV.U32 R24, RZ, RZ, R22 ;  /* 0x000000ffff187224 */ /* 0x000fe200078e0016 */
[----:B------:R-:W-:-:S12]  /*0720*/  MOV R25, R23 ;  /* 0x0000001700197202 */ /* 0x000fd80000000f00 */
[----:B------:R-:W-:Y:S02]  /*0730*/  @!P5 IMAD.MOV.U32 R24, RZ, RZ, 0x0 ;  /* 0x00000000ff18d424 */ /* 0x000fe400078e00ff */
[----:B------:R-:W-:-:S07]  /*0740*/  @!P5 IMAD.MOV.U32 R25, RZ, RZ, 0x7ff00000 ;  /* 0x7ff00000ff19d424 */ /* 0x000fce00078e00ff */
.L_x_8:
[----:B------:R-:W-:Y:S01]  /*0750*/  FSEL R24, R24, RZ, P4 ;  /* 0x000000ff18187208 */ /* 0x000fe20002000000 */
[----:B------:R-:W-:Y:S01]  /*0760*/  BSSY.RECONVERGENT B0, `(.L_x_9) ;  /* 0x00000f7000007945 */ /* 0x000fe20003800200 */
[----:B------:R-:W-:-:S06]  /*0770*/  FSEL R25, R25, 1.875, P4 ;  /* 0x3ff0000019197808 */ /* 0x000fcc0002000000 */
[----:B------:R-:W-:-:S14]  /*0780*/  DSETP.GEU.AND P5, PT, R20, R24, PT ;  /* 0x000000181400722a */ /* 0x000fdc0003fae000 */
[----:B------:R-:W-:Y:S05]  /*0790*/  @P5 BRA `(.L_x_10) ;  /* 0x0000000c00cc5947 */ /* 0x000fea0003800000 */
[----:B------:R0:W5:Y:S01]  /*07a0*/  LDG.E R37, desc[UR8][R8.64+0xc] ;  /* 0x00000c0808257981 */ /* 0x000162000c1e1900 */
[----:B------:R-:W-:Y:S01]  /*07b0*/  ISETP.NE.AND P5, PT, R0, 0x7ff00000, PT ;  /* 0x7ff000000000780c */ /* 0x000fe20003fa5270 */
[----:B------:R-:W-:Y:S02]  /*07c0*/  IMAD.MOV.U32 R20, RZ, RZ, R14 ;  /* 0x000000ffff147224 */ /* 0x000fe400078e000e */
[----:B------:R-:W-:Y:S02]  /*07d0*/  IMAD.MOV.U32 R21, RZ, RZ, R15 ;  /* 0x000000ffff157224 */ /* 0x000fe400078e000f */
[----:B------:R-:W-:Y:S02]  /*07e0*/  IMAD.MOV.U32 R24, RZ, RZ, R22 ;  /* 0x000000ffff187224 */ /* 0x000fe400078e0016 */
[----:B------:R-:W-:Y:S01]  /*07f0*/  IMAD.MOV.U32 R25, RZ, RZ, R23 ;  /* 0x000000ffff197224 */ /* 0x000fe200078e0017 */
[----:B------:R-:W-:Y:S06]  /*0800*/  @P3 BRA `(.L_x_11) ;  /* 0x0000000000203947 */ /* 0x000fec0003800000 */
        /* <DEDUP_REMOVED lines=8> */
.L_x_11:
[----:B------:R-:W-:Y:S04]  /*0890*/  BSSY.RECONVERGENT B1, `(.L_x_12) ;  /* 0x000000a000017945 */ /* 0x000fe80003800200 */
        /* <DEDUP_REMOVED lines=9> */
.L_x_13:
[----:B------:R-:W-:Y:S05]  /*0930*/  BSYNC.RECONVERGENT B1 ;  /* 0x0000000000017941 */ /* 0x000fea0003800200 */
.L_x_12:
[----:B------:R-:W-:Y:S01]  /*0940*/  BSSY.RECONVERGENT B1, `(.L_x_14) ;  /* 0x0000010000017945 */ /* 0x000fe20003800200 */
[----:B------:R-:W-:Y:S01]  /*0950*/  FSEL R20, R20, RZ, P1 ;  /* 0x000000ff14147208 */ /* 0x000fe20000800000 */
[----:B------:R-:W-:Y:S01]  /*0960*/  IMAD.MOV.U32 R26, RZ, RZ, R18 ;  /* 0x000000ffff1a7224 */ /* 0x000fe200078e0012 */
[----:B------:R-:W-:Y:S01]  /*0970*/  FSEL R21, R21, 1.875, P1 ;  /* 0x3ff0000015157808 */ /* 0x000fe20000800000 */
[----:B------:R-:W-:Y:S01]  /*0980*/  IMAD.MOV.U32 R27, RZ, RZ, R19 ;  /* 0x000000ffff1b7224 */ /* 0x000fe200078e0013 */
[----:B------:R-:W-:Y:S02]  /*0990*/  FSEL R24, R24, RZ, P4 ;  /* 0x000000ff18187208 */ /* 0x000fe40002000000 */
[----:B------:R-:W-:Y:S01]  /*09a0*/  FSEL R25, R25, 1.875, P4 ;  /* 0x3ff0000019197808 */ /* 0x000fe20002000000 */
        /* <DEDUP_REMOVED lines=9> */
.L_x_15:
[----:B------:R-:W-:Y:S05]  /*0a40*/  BSYNC.RECONVERGENT B1 ;  /* 0x0000000000017941 */ /* 0x000fea0003800200 */
.L_x_14:
[----:B------:R-:W-:Y:S01]  /*0a50*/  DADD R20, R24, -R20 ;  /* 0x0000000018147229 */ /* 0x000fe20000000814 */
[----:B------:R-:W-:Y:S01]  /*0a60*/  FSEL R28, R26, RZ, P2 ;  /* 0x000000ff1a1c7208 */ /* 0x000fe20001000000 */
[----:B------:R-:W-:Y:S01]  /*0a70*/  BSSY.RECONVERGENT B1, `(.L_x_16) ;  /* 0x000001a000017945 */ /* 0x000fe20003800200 */
[----:B------:R-:W-:-:S06]  /*0a80*/  FSEL R29, R27, 1.875, P2 ;  /* 0x3ff000001b1d7808 */ /* 0x000fcc0001000000 */
[----:B------:R-:W-:Y:S01]  /*0a90*/  DADD R28, R20, -R28 ;  /* 0x00000000141c7229 */ /* 0x000fe2000000081c */
[----:B------:R-:W-:Y:S02]  /*0aa0*/  IMAD.MOV.U32 R20, RZ, RZ, 0x0 ;  /* 0x00000000ff147424 */ /* 0x000fe400078e00ff */
[----:B------:R-:W-:-:S03]  /*0ab0*/  IMAD.MOV.U32 R21, RZ, RZ, 0x3fd80000 ;  /* 0x3fd80000ff157424 */ /* 0x000fc600078e00ff */
[----:B------:R-:W1:Y:S04]  /*0ac0*/  MUFU.RSQ64H R35, R29 ;  /* 0x0000001d00237308 */ /* 0x000e680000001c00 */
[----:B------:R-:W-:-:S05]  /*0ad0*/  VIADD R34, R29, 0xfcb00000 ;  /* 0xfcb000001d227836 */ /* 0x000fca0000000000 */
[----:B------:R-:W-:Y:S01]  /*0ae0*/  ISETP.GE.U32.AND P0, PT, R34, 0x7ca00000, PT ;  /* 0x7ca000002200780c */ /* 0x000fe20003f06070 */
[----:B-1----:R-:W-:-:S08]  /*0af0*/  DMUL R24, R34, R34 ;  /* 0x0000002222187228 */ /* 0x002fd00000000000 */
[----:B------:R-:W-:-:S08]  /*0b00*/  DFMA R24, R28, -R24, 1 ;  /* 0x3ff000001c18742b */ /* 0x000fd00000000818 */
[----:B------:R-:W-:Y:S02]  /*0b10*/  DFMA R20, R24, R20, 0.5 ;  /* 0x3fe000001814742b */ /* 0x000fe40000000014 */
[----:B------:R-:W-:-:S08]  /*0b20*/  DMUL R24, R34, R24 ;  /* 0x0000001822187228 */ /* 0x000fd00000000000 */
[----:B------:R-:W-:-:S08]  /*0b30*/  DFMA R20, R20, R24, R34 ;  /* 0x000000181414722b */ /* 0x000fd00000000022 */
[----:B------:R-:W-:Y:S02]  /*0b40*/  DMUL R24, R28, R20 ;  /* 0x000000141c187228 */ /* 0x000fe40000000000 */
[----:B------:R-:W-:Y:S02]  /*0b50*/  VIADD R31, R21, 0xfff00000 ;  /* 0xfff00000151f7836 */ /* 0x000fe40000000000 */
[----:B------:R-:W-:-:S04]  /*0b60*/  IMAD.MOV.U32 R30, RZ, RZ, R20 ;  /* 0x000000ffff1e7224 */ /* 0x000fc800078e0014 */
[----:B------:R-:W-:-:S08]  /*0b70*/  DFMA R26, R24, -R24, R28 ;  /* 0x80000018181a722b */ /* 0x000fd0000000001c */
[----:B------:R-:W-:Y:S01]  /*0b80*/  DFMA R32, R26, R30, R24 ;  /* 0x0000001e1a20722b */ /* 0x000fe20000000018 */
[----:B------:R-:W-:Y:S10]  /*0b90*/  @!P0 BRA `(.L_x_17) ;  /* 0x00000000001c8947 */ /* 0x000ff40003800000 */
[----:B------:R-:W-:Y:S01]  /*0ba0*/  IMAD.MOV.U32 R21, RZ, RZ, R25 ;  /* 0x000000ffff157224 */ /* 0x000fe200078e0019 */
[----:B------:R-:W-:Y:S01]  /*0bb0*/  MOV R30, 0xbf0 ;  /* 0x00000bf0001e7802 */ /* 0x000fe20000000f00 */
[----:B------:R-:W-:Y:S02]  /*0bc0*/  IMAD.MOV.U32 R32, RZ, RZ, R24 ;  /* 0x000000ffff207224 */ /* 0x000fe400078e0018 */
[----:B------:R-:W-:-:S07]  /*0bd0*/  IMAD.MOV.U32 R25, RZ, RZ, R31 ;  /* 0x000000ffff197224 */ /* 0x000fce00078e001f */
[----:B0----5:R-:W-:Y:S05]  /*0be0*/  CALL.REL.NOINC `($__internal_1_$__cuda_sm20_dsqrt_rn_f64_mediumpath_v1) ;  /* 0x0000001000647944 */ /* 0x021fea0003c00000 */
[----:B------:R-:W-:Y:S01]  /*0bf0*/  IMAD.MOV.U32 R32, RZ, RZ, R20 ;  /* 0x000000ffff207224 */ /* 0x000fe200078e0014 */
[----:B------:R-:W-:-:S07]  /*0c00*/  MOV R33, R21 ;  /* 0x0000001500217202 */ /* 0x000fce0000000f00 */
.L_x_17:
[----:B------:R-:W-:Y:S05]  /*0c10*/  BSYNC.RECONVERGENT B1 ;  /* 0x0000000000017941 */ /* 0x000fea0003800200 */
.L_x_16:
[----:B-----5:R-:W1:Y:S08]  /*0c20*/  F2F.F64.F32 R24, R37 ;  /* 0x0000002500187310 */ /* 0x020e700000201800 */
[----:B------:R-:W2:Y:S01]  /*0c30*/  F2F.F64.F32 R20, R4 ;  /* 0x0000000400147310 */ /* 0x000ea20000201800 */
[----:B-1----:R-:W-:-:S08]  /*0c40*/  DADD R24, R24, -R32 ;  /* 0x0000000018187229 */ /* 0x002fd00000000820 */
[----:B--2---:R-:W-:-:S14]  /*0c50*/  DSETP.GEU.AND P0, PT, R24, R20, PT ;  /* 0x000000141800722a */ /* 0x004fdc0003f0e000 */
[----:B------:R-:W-:Y:S05]  /*0c60*/  @P0 BRA `(.L_x_10) ;  /* 0x0000000800980947 */ /* 0x000fea0003800000 */
[----:B------:R-:W-:Y:S01]  /*0c70*/  ISETP.NE.AND P2, PT, R36, 0x7ff00000, PT ;  /* 0x7ff000002400780c */ /* 0x000fe20003f45270 */
[----:B------:R-:W-:Y:S01]  /*0c80*/  IMAD.MOV.U32 R24, RZ, RZ, R14 ;  /* 0x000000ffff187224 */ /* 0x000fe200078e000e */
[----:B------:R-:W-:Y:S01]  /*0c90*/  ISETP.NE.AND P1, PT, R0, 0x7ff00000, PT ;  /* 0x7ff000000000780c */ /* 0x000fe20003f25270 */
[----:B------:R-:W-:Y:S01]  /*0ca0*/  IMAD.MOV.U32 R25, RZ, RZ, R15 ;  /* 0x000000ffff197224 */ /* 0x000fe200078e000f */
[----:B------:R-:W-:Y:S01]  /*0cb0*/  FSETP.NEU.AND P3, PT, R3, 1, PT ;  /* 0x3f8000000300780b */ /* 0x000fe20003f6d000 */
[----:B------:R-:W-:Y:S01]  /*0cc0*/  IMAD.MOV.U32 R20, RZ, RZ, R22 ;  /* 0x000000ffff147224 */ /* 0x000fe200078e0016 */
[----:B------:R-:W-:Y:S01]  /*0cd0*/  FSETP.NEU.AND P0, PT, R42, 1, PT ;  /* 0x3f8000002a00780b */ /* 0x000fe20003f0d000 */
[----:B------:R-:W-:-:S06]  /*0ce0*/  IMAD.MOV.U32 R21, RZ, RZ, R23 ;  /* 0x000000ffff157224 */ /* 0x000fcc00078e0017 */
[----:B------:R-:W-:Y:S06]  /*0cf0*/  @P2 BRA `(.L_x_18) ;  /* 0x0000000000202947 */ /* 0x000fec0003800000 */
        /* <DEDUP_REMOVED lines=8> */
.L_x_18:
[----:B------:R-:W-:Y:S04]  /*0d80*/  BSSY.RECONVERGENT B1, `(.L_x_19) ;  /* 0x000000a000017945 */ /* 0x000fe80003800200 */
        /* <DEDUP_REMOVED lines=9> */
.L_x_20:
[----:B------:R-:W-:Y:S05]  /*0e20*/  BSYNC.RECONVERGENT B1 ;  /* 0x0000000000017941 */ /* 0x000fea0003800200 */
.L_x_19:
[----:B------:R-:W-:Y:S01]  /*0e30*/  ISETP.NE.AND P4, PT, R43, 0x7ff00000, PT ;  /* 0x7ff000002b00780c */ /* 0x000fe20003f85270 */
[----:B------:R-:W-:Y:S01]  /*0e40*/  BSSY.RECONVERGENT B1, `(.L_x_21) ;  /* 0x0000011000017945 */ /* 0x000fe20003800200 */
[----:B------:R-:W-:Y:S02]  /*0e50*/  FSEL R26, R24, RZ, P3 ;  /* 0x000000ff181a7208 */ /* 0x000fe40001800000 */
[----:B------:R-:W-:Y:S02]  /*0e60*/  FSEL R27, R25, 1.875, P3 ;  /* 0x3ff00000191b7808 */ /* 0x000fe40001800000 */
[----:B------:R-:W-:Y:S01]  /*0e70*/  FSEL R24, R20, RZ, P0 ;  /* 0x000000ff14187208 */ /* 0x000fe20000000000 */
[----:B------:R-:W-:Y:S01]  /*0e80*/  IMAD.MOV.U32 R20, RZ, RZ, R18 ;  /* 0x000000ffff147224 */ /* 0x000fe200078e0012 */
[----:B------:R-:W-:Y:S01]  /*0e90*/  FSEL R25, R21, 1.875, P0 ;  /* 0x3ff0000015197808 */ /* 0x000fe20000000000 */
[----:B------:R-:W-:Y:S01]  /*0ea0*/  IMAD.MOV.U32 R21, RZ, RZ, R19 ;  /* 0x000000ffff157224 */ /* 0x000fe200078e0013 */
[----:B------:R-:W-:-:S03]  /*0eb0*/  FSETP.NEU.AND P3, PT, R2, 1, PT ;  /* 0x3f8000000200780b */ /* 0x000fc60003f6d000 */
[----:B------:R-:W-:Y:S10]  /*0ec0*/  @P4 BRA `(.L_x_22) ;  /* 0x0000000000204947 */ /* 0x000ff40003800000 */
        /* <DEDUP_REMOVED lines=8> */
.L_x_22:
[----:B------:R-:W-:Y:S05]  /*0f50*/  BSYNC.RECONVERGENT B1 ;  /* 0x0000000000017941 */ /* 0x000fea0003800200 */
.L_x_21:
[----:B------:R-:W-:Y:S01]  /*0f60*/  DADD R24, R24, -R26 ;  /* 0x0000000018187229 */ /* 0x000fe2000000081a */
[----:B------:R-:W-:Y:S01]  /*0f70*/  FSEL R28, R20, RZ, P3 ;  /* 0x000000ff141c7208 */ /* 0x000fe20001800000 */
[----:B------:R-:W-:Y:S01]  /*0f80*/  BSSY.RECONVERGENT B1, `(.L_x_23) ;  /* 0x0000018000017945 */ /* 0x000fe20003800200 */
[----:B------:R-:W-:-:S06]  /*0f90*/  FSEL R29, R21, 1.875, P3 ;  /* 0x3ff00000151d7808 */ /* 0x000fcc0001800000 */
[----:B------:R-:W-:Y:S01]  /*0fa0*/  DADD R28, R24, -R28 ;  /* 0x00000000181c7229 */ /* 0x000fe2000000081c */
[----:B------:R-:W-:Y:S01]  /*0fb0*/  MOV R24, 0x0 ;  /* 0x0000000000187802 */ /* 0x000fe20000000f00 */
[----:B------:R-:W-:-:S04]  /*0fc0*/  IMAD.MOV.U32 R25, RZ, RZ, 0x3fd80000 ;  /* 0x3fd80000ff197424 */ /* 0x000fc800078e00ff */
        /* <DEDUP_REMOVED lines=14> */
[----:B------:R-:W-:Y:S02]  /*10b0*/  IMAD.MOV.U32 R20, RZ, RZ, R34 ;  /* 0x000000ffff147224 */ /* 0x000fe400078e0022 */
[----:B------:R-:W-:Y:S01]  /*10c0*/  IMAD.MOV.U32 R34, RZ, RZ, R30 ;  /* 0x000000ffff227224 */ /* 0x000fe200078e001e */
[----:B------:R-:W-:Y:S01]  /*10d0*/  MOV R30, 0x1100 ;  /* 0x00001100001e7802 */ /* 0x000fe20000000f00 */
[----:B------:R-:W-:-:S07]  /*10e0*/  IMAD.MOV.U32 R21, RZ, RZ, R33 ;  /* 0x000000ffff157224 */ /* 0x000fce00078e0021 */
[----:B0-----:R-:W-:Y:S05]  /*10f0*/  CALL.REL.NOINC `($__internal_1_$__cuda_sm20_dsqrt_rn_f64_mediumpath_v1) ;  /* 0x0000000c00207944 */ /* 0x001fea0003c00000 */
.L_x_24:
[----:B------:R-:W-:Y:S05]  /*1100*/  BSYNC.RECONVERGENT B1 ;  /* 0x0000000000017941 */ /* 0x000fea0003800200 */
.L_x_23:
[----:B------:R-:W-:Y:S02]  /*1110*/  ISETP.NE.AND P3, PT, R43, 0x7ff00000, PT ;  /* 0x7ff000002b00780c */ /* 0x000fe40003f65270 */
[----:B------:R-:W-:Y:S02]  /*1120*/  FSETP.NEU.AND P4, PT, R3, 1, PT ;  /* 0x3f8000000300780b */ /* 0x000fe40003f8d000 */
[----:B------:R-:W-:Y:S01]  /*1130*/  FSETP.NEU.AND P5, PT, R2, 1, PT ;  /* 0x3f8000000200780b */ /* 0x000fe20003fad000 */
[----:B------:R-:W-:-:S12]  /*1140*/  @P2 BRA `(.L_x_25) ;  /* 0x0000000000182947 */ /* 0x000fd80003800000 */
[----:B------:R-:W-:-:S13]  /*1150*/  FSETP.NAN.AND P2, PT, R42, R42, PT ;  /* 0x0000002a2a00720b */ /* 0x000fda0003f48000 */
[----:B------:R-:W-:Y:S01]  /*1160*/  @P2 DADD R22, R16, 2 ;  /* 0x4000000010162429 */ /* 0x000fe20000000000 */
[----:B------:R-:W-:Y:S10]  /*1170*/  @P2 BRA `(.L_x_25) ;  /* 0x00000000000c2947 */ /* 0x000ff40003800000 */
[----:B------:R-:W-:-:S14]  /*1180*/  DSETP.NEU.AND P2, PT, |R16|, +INF , PT ;  /* 0x7ff000001000742a */ /* 0x000fdc0003f4d200 */
[----:B------:R-:W-:Y:S02]  /*1190*/  @!P2 IMAD.MOV.U32 R22, RZ, RZ, 0x0 ;  /* 0x00000000ff16a424 */ /* 0x000fe400078e00ff */
[----:B------:R-:W-:-:S07]  /*11a0*/  @!P2 IMAD.MOV.U32 R23, RZ, RZ, 0x7ff00000 ;  /* 0x7ff00000ff17a424 */ /* 0x000fce00078e00ff */
.L_x_25:
[----:B------:R-:W-:Y:S01]  /*11b0*/  BSSY.RECONVERGENT B1, `(.L_x_26) ;  /* 0x000000a000017945 */ /* 0x000fe20003800200 */
[----:B------:R-:W-:Y:S02]  /*11c0*/  FSEL R22, R22, RZ, P0 ;  /* 0x000000ff16167208 */ /* 0x000fe40000000000 */
[----:B------:R-:W-:Y:S01]  /*11d0*/  FSEL R23, R23, 1.875, P0 ;  /* 0x3ff0000017177808 */ /* 0x000fe20000000000 */
[----:B------:R-:W-:Y:S06]  /*11e0*/  @P1 BRA `(.L_x_27) ;  /* 0x0000000000181947 */ /* 0x000fec0003800000 */
[----:B------:R-:W-:-:S13]  /*11f0*/  FSETP.NAN.AND P0, PT, R3, R3, PT ;  /* 0x000000030300720b */ /* 0x000fda0003f08000 */
[----:B------:R-:W-:Y:S01]  /*1200*/  @P0 DADD R14, R10, 2 ;  /* 0x400000000a0e0429 */ /* 0x000fe20000000000 */
[----:B------:R-:W-:Y:S10]  /*1210*/  @P0 BRA `(.L_x_27) ;  /* 0x00000000000c0947 */ /* 0x000ff40003800000 */
[----:B------:R-:W-:-:S14]  /*1220*/  DSETP.NEU.AND P0, PT, |R10|, +INF , PT ;  /* 0x7ff000000a00742a */ /* 0x000fdc0003f0d200 */
[----:B------:R-:W-:Y:S01]  /*1230*/  @!P0 IMAD.MOV.U32 R14, RZ, RZ, 0x0 ;  /* 0x00000000ff0e8424 */ /* 0x000fe200078e00ff */
[----:B------:R-:W-:-:S07]  /*1240*/  @!P0 MOV R15, 0x7ff00000 ;  /* 0x7ff00000000f8802 */ /* 0x000fce0000000f00 */
.L_x_27:
[----:B------:R-:W-:Y:S05]  /*1250*/  BSYNC.RECONVERGENT B1 ;  /* 0x0000000000017941 */ /* 0x000fea0003800200 */
.L_x_26:
        /* <DEDUP_REMOVED lines=8> */
[----:B------:R-:W-:Y:S02]  /*12e0*/  @!P0 IMAD.MOV.U32 R18, RZ, RZ, 0x0 ;  /* 0x00000000ff128424 */ /* 0x000fe400078e00ff */
[----:B------:R-:W-:-:S07]  /*12f0*/  @!P0 IMAD.MOV.U32 R19, RZ, RZ, 0x7ff00000 ;  /* 0x7ff00000ff138424 */ /* 0x000fce00078e00ff */
.L_x_29:
[----:B------:R-:W-:Y:S05]  /*1300*/  BSYNC.RECONVERGENT B1 ;  /* 0x0000000000017941 */ /* 0x000fea0003800200 */
.L_x_28:
[----:B------:R-:W-:Y:S01]  /*1310*/  DADD R10, R22, -R10 ;  /* 0x00000000160a7229 */ /* 0x000fe2000000080a */
[----:B------:R-:W-:Y:S01]  /*1320*/  FSEL R28, R18, RZ, P5 ;  /* 0x000000ff121c7208 */ /* 0x000fe20002800000 */
[----:B------:R-:W-:Y:S01]  /*1330*/  IMAD.MOV.U32 R12, RZ, RZ, 0x0 ;  /* 0x00000000ff0c7424 */ /* 0x000fe200078e00ff */
[----:B------:R-:W-:Y:S01]  /*1340*/  FSEL R29, R19, 1.875, P5 ;  /* 0x3ff00000131d7808 */ /* 0x000fe20002800000 */
[----:B------:R-:W-:Y:S01]  /*1350*/  IMAD.MOV.U32 R13, RZ, RZ, 0x3fd80000 ;  /* 0x3fd80000ff0d7424 */ /* 0x000fe200078e00ff */
[----:B------:R-:W1:Y:S01]  /*1360*/  F2F.F64.F32 R18, R37 ;  /* 0x0000002500127310 */ /* 0x000e620000201800 */
[----:B------:R-:W-:Y:S03]  /*1370*/  BSSY.RECONVERGENT B1, `(.L_x_30) ;  /* 0x000001a000017945 */ /* 0x000fe60003800200 */
[----:B------:R-:W-:-:S06]  /*1380*/  DADD R28, R10, -R28 ;  /* 0x000000000a1c7229 */ /* 0x000fcc000000081c */
[----:B------:R-:W2:Y:S04]  /*1390*/  MUFU.RSQ64H R3, R29 ;  /* 0x0000001d00037308 */ /* 0x000ea80000001c00 */
[----:B------:R-:W-:Y:S01]  /*13a0*/  VIADD R2, R29, 0xfcb00000 ;  /* 0xfcb000001d027836 */ /* 0x000fe20000000000 */
[----:B-1----:R-:W-:-:S04]  /*13b0*/  DADD R20, R18, -R20 ;  /* 0x0000000012147229 */ /* 0x002fc80000000814 */
[----:B------:R-:W-:Y:S02]  /*13c0*/  ISETP.GE.U32.AND P0, PT, R2, 0x7ca00000, PT ;  /* 0x7ca000000200780c */ /* 0x000fe40003f06070 */
[----:B------:R1:W3:Y:S01]  /*13d0*/  F2F.F32.F64 R4, R20 ;  /* 0x0000001400047310 */ /* 0x0002e20000301000 */
[----:B--2---:R-:W-:-:S08]  /*13e0*/  DMUL R10, R2, R2 ;  /* 0x00000002020a7228 */ /* 0x004fd00000000000 */
        /* <DEDUP_REMOVED lines=9> */
[----:B-1-3--:R-:W-:Y:S10]  /*1480*/  @!P0 BRA `(.L_x_31) ;  /* 0x0000000000208947 */ /* 0x00aff40003800000 */
[----:B------:R-:W-:Y:S01]  /*1490*/  IMAD.MOV.U32 R20, RZ, RZ, R14 ;  /* 0x000000ffff147224 */ /* 0x000fe200078e000e */
[----:B------:R-:W-:Y:S01]  /*14a0*/  MOV R21, R33 ;  /* 0x0000002100157202 */ /* 0x000fe20000000f00 */
[----:B------:R-:W-:Y:S01]  /*14b0*/  IMAD.MOV.U32 R34, RZ, RZ, R2 ;  /* 0x000000ffff227224 */ /* 0x000fe200078e0002 */
[----:B------:R-:W-:Y:S01]  /*14c0*/  MOV R30, 0x14f0 ;  /* 0x000014f0001e7802 */ /* 0x000fe20000000f00 */
[----:B------:R-:W-:-:S07]  /*14d0*/  IMAD.MOV.U32 R25, RZ, RZ, R13 ;  /* 0x000000ffff197224 */ /* 0x000fce00078e000d */
[----:B0-----:R-:W-:Y:S05]  /*14e0*/  CALL.REL.NOINC `($__internal_1_$__cuda_sm20_dsqrt_rn_f64_mediumpath_v1) ;  /* 0x0000000800247944 */ /* 0x001fea0003c00000 */
[----:B------:R-:W-:Y:S02]  /*14f0*/  IMAD.MOV.U32 R10, RZ, RZ, R20 ;  /* 0x000000ffff0a7224 */ /* 0x000fe400078e0014 */
[----:B------:R-:W-:-:S07]  /*1500*/  IMAD.MOV.U32 R11, RZ, RZ, R21 ;  /* 0x000000ffff0b7224 */ /* 0x000fce00078e0015 */
.L_x_31:
[----:B------:R-:W-:Y:S05]  /*1510*/  BSYNC.RECONVERGENT B1 ;  /* 0x0000000000017941 */ /* 0x000fea0003800200 */
.L_x_30:
[----:B------:R-:W1:Y:S01]  /*1520*/  MUFU.RCP64H R3, R17 ;  /* 0x0000001100037308 */ /* 0x000e620000001800 */
[----:B------:R-:W-:Y:S01]  /*1530*/  IMAD.MOV.U32 R2, RZ, RZ, 0x1 ;  /* 0x00000001ff027424 */ /* 0x000fe200078e00ff */
[----:B------:R-:W-:Y:S01]  /*1540*/  FSETP.GEU.AND P1, PT, |R11|, 6.5827683646048100446e-37, PT ;  /* 0x036000000b00780b */ /* 0x000fe20003f2e200 */
[----:B------:R-:W-:Y:S04]  /*1550*/  BSSY.RECONVERGENT B1, `(.L_x_32) ;  /* 0x0000010000017945 */ /* 0x000fe80003800200 */
[----:B-1----:R-:W-:-:S08]  /*1560*/  DFMA R12, -R16, R2, 1 ;  /* 0x3ff00000100c742b */ /* 0x002fd00000000102 */
[----:B------:R-:W-:-:S08]  /*1570*/  DFMA R12, R12, R12, R12 ;  /* 0x0000000c0c0c722b */ /* 0x000fd0000000000c */
[----:B------:R-:W-:-:S08]  /*1580*/  DFMA R12, R2, R12, R2 ;  /* 0x0000000c020c722b */ /* 0x000fd00000000002 */
[----:B------:R-:W-:-:S08]  /*1590*/  DFMA R2, -R16, R12, 1 ;  /* 0x3ff000001002742b */ /* 0x000fd0000000010c */
[----:B------:R-:W-:-:S08]  /*15a0*/  DFMA R2, R12, R2, R12 ;  /* 0x000000020c02722b */ /* 0x000fd0000000000c */
[----:B------:R-:W-:-:S08]  /*15b0*/  DMUL R12, R2, R10 ;  /* 0x0000000a020c7228 */ /* 0x000fd00000000000 */
[----:B------:R-:W-:-:S08]  /*15c0*/  DFMA R14, -R16, R12, R10 ;  /* 0x0000000c100e722b */ /* 0x000fd0000000010a */
[----:B------:R-:W-:-:S10]  /*15d0*/  DFMA R2, R2, R14, R12 ;  /* 0x0000000e0202722b */ /* 0x000fd4000000000c */
[----:B------:R-:W-:-:S05]  /*15e0*/  FFMA R0, RZ, R17, R3 ;  /* 0x00000011ff007223 */ /* 0x000fca0000000003 */
[----:B------:R-:W-:-:S13]  /*15f0*/  FSETP.GT.AND P0, PT, |R0|, 1.469367938527859385e-39, PT ;  /* 0x001000000000780b */ /* 0x000fda0003f04200 */
[----:B------:R-:W-:Y:S05]  /*1600*/  @P0 BRA P1, `(.L_x_33) ;  /* 0x0000000000100947 */ /* 0x000fea0000800000 */
[----:B------:R-:W-:-:S07]  /*1610*/  MOV R0, 0x1630 ;  /* 0x0000163000007802 */ /* 0x000fce0000000f00 */
[----:B0-----:R-:W-:Y:S05]  /*1620*/  CALL.REL.NOINC `($__internal_0_$__cuda_sm20_div_rn_f64_full) ;  /* 0x0000000000607944 */ /* 0x001fea0003c00000 */
[----:B------:R-:W-:Y:S02]  /*1630*/  IMAD.MOV.U32 R2, RZ, RZ, R18 ;  /* 0x000000ffff027224 */ /* 0x000fe400078e0012 */
[----:B------:R-:W-:-:S07]  /*1640*/  IMAD.MOV.U32 R3, RZ, RZ, R19 ;  /* 0x000000ffff037224 */ /* 0x000fce00078e0013 */
.L_x_33:
[----:B------:R-:W-:Y:S05]  /*1650*/  BSYNC.RECONVERGENT B1 ;  /* 0x0000000000017941 */ /* 0x000fea0003800200 */
.L_x_32:
[----:B------:R-:W2:Y:S04]  /*1660*/  LDG.E R7, desc[UR8][R8.64+-0x4] ;  /* 0xfffffc0808077981 */ /* 0x000ea8000c1e1900 */
[----:B------:R-:W3:Y:S04]  /*1670*/  LDG.E R39, desc[UR8][R8.64+-0xc] ;  /* 0xfffff40808277981 */ /* 0x000ee8000c1e1900 */
[----:B------:R-:W4:Y:S01]  /*1680*/  LDG.E R11, desc[UR8][R8.64+-0x8] ;  /* 0xfffff808080b7981 */ /* 0x000f22000c1e1900 */
[----:B------:R-:W2:Y:S02]  /*1690*/  F2F.F32.F64 R2, R2 ;  /* 0x0000000200027310 */ /* 0x000ea40000301000 */
[C---:B--2---:R-:W-:Y:S01]  /*16a0*/  FMUL R38, R2.reuse, R7 ;  /* 0x0000000702267220 */ /* 0x044fe20000400000 */
[C---:B---3--:R-:W-:Y:S01]  /*16b0*/  FMUL R39, R2.reuse, R39 ;  /* 0x0000002702277220 */ /* 0x048fe20000400000 */
[----:B----4-:R-:W-:-:S07]  /*16c0*/  FMUL R7, R2, R11 ;  /* 0x0000000b02077220 */ /* 0x010fce0000400000 */
.L_x_10:
[----:B------:R-:W-:Y:S05]  /*16d0*/  BSYNC.RECONVERGENT B0 ;  /* 0x0000000000007941 */ /* 0x000fea0003800200 */
.L_x_9:
[----:B0-----:R-:W-:-:S05]  /*16e0*/  IADD3 R8, P0, PT, R8, 0x1c, RZ ;  /* 0x0000001c08087810 */ /* 0x001fca0007f1e0ff */
[----:B------:R-:W-:Y:S01]  /*16f0*/  IMAD.X R9, RZ, RZ, R9, P0 ;  /* 0x000000ffff097224 */ /* 0x000fe200000e0609 */
[----:B------:R-:W-:Y:S07]  /*1700*/  BRA.U UP0, `(.L_x_34) ;  /* 0xffffffe900ac7547 */ /* 0x000fee000b83ffff */
.L_x_0:
[----:B------:R-:W0:Y:S01]  /*1710*/  LDC.64 R2, c[0x0][0x380] ;  /* 0x0000e000ff027b82 */ /* 0x000e220000000a00 */
[----:B------:R-:W1:Y:S01]  /*1720*/  F2I.TRUNC.NTZ R39, R39 ;  /* 0x0000002700277305 */ /* 0x000e62000020f100 */
[----:B------:R-:W-:-:S07]  /*1730*/  IADD3 R41, PT, PT, R41, R6, RZ ;  /* 0x0000000629297210 */ /* 0x000fce0007ffe0ff */
[----:B------:R-:W2:Y:S08]  /*1740*/  F2I.TRUNC.NTZ R5, R38 ;  /* 0x0000002600057305 */ /* 0x000eb0000020f100 */
[----:B------:R-:W3:Y:S01]  /*1750*/  F2I.TRUNC.NTZ R7, R7 ;  /* 0x0000000700077305 */ /* 0x000ee2000020f100 */
[----:B0-----:R-:W-:-:S05]  /*1760*/  IMAD.WIDE R2, R41, 0x3, R2 ;  /* 0x0000000329027825 */ /* 0x001fca00078e0202 */
[----:B-1----:R-:W-:Y:S04]  /*1770*/  STG.E.U8 desc[UR8][R2.64], R39 ;  /* 0x0000002702007986 */ /* 0x002fe8000c101108 */
[----:B--2---:R-:W-:Y:S04]  /*1780*/  STG.E.U8 desc[UR8][R2.64+0x1], R5 ;  /* 0x0000010502007986 */ /* 0x004fe8000c101108 */
[----:B---3--:R-:W-:Y:S01]  /*1790*/  STG.E.U8 desc[UR8][R2.64+0x2], R7 ;  /* 0x0000020702007986 */ /* 0x008fe2000c101108 */
[----:B------:R-:W-:Y:S05]  /*17a0*/  EXIT ;  /* 0x000000000000794d */ /* 0x000fea0003800000 */
        .weak           $__internal_0_$__cuda_sm20_div_rn_f64_full
        .type           $__internal_0_$__cuda_sm20_div_rn_f64_full,@function
        .size           $__internal_0_$__cuda_sm20_div_rn_f64_full,($__internal_1_$__cuda_sm20_dsqrt_rn_f64_mediumpath_v1 - $__internal_0_$__cuda_sm20_div_rn_f64_full)
$__internal_0_$__cuda_sm20_div_rn_f64_full:
[C---:B------:R-:W-:Y:S01]  /*17b0*/  FSETP.GEU.AND P0, PT, |R17|.reuse, 1.469367938527859385e-39, PT ;  /* 0x001000001100780b */ /* 0x040fe20003f0e200 */
[--C-:B------:R-:W-:Y:S01]  /*17c0*/  IMAD.MOV.U32 R12, RZ, RZ, R16.reuse ;  /* 0x000000ffff0c7224 */ /* 0x100fe200078e0010 */
[----:B------:R-:W-:Y:S01]  /*17d0*/  LOP3.LUT R2, R17, 0x800fffff, RZ, 0xc0, !PT ;  /* 0x800fffff11027812 */ /* 0x000fe200078ec0ff */
[----:B------:R-:W-:Y:S01]  /*17e0*/  IMAD.MOV.U32 R13, RZ, RZ, R17 ;  /* 0x000000ffff0d7224 */ /* 0x000fe200078e0011 */
[C---:B------:R-:W-:Y:S01]  /*17f0*/  FSETP.GEU.AND P2, PT, |R11|.reuse, 1.469367938527859385e-39, PT ;  /* 0x001000000b00780b */ /* 0x040fe20003f4e200 */
[----:B------:R-:W-:Y:S01]  /*1800*/  IMAD.MOV.U32 R14, RZ, RZ, 0x1 ;  /* 0x00000001ff0e7424 */ /* 0x000fe200078e00ff */
[----:B------:R-:W-:Y:S01]  /*1810*/  LOP3.LUT R3, R2, 0x3ff00000, RZ, 0xfc, !PT ;  /* 0x3ff0000002037812 */ /* 0x000fe200078efcff */
[----:B------:R-:W-:Y:S01]  /*1820*/  IMAD.MOV.U32 R2, RZ, RZ, R16 ;  /* 0x000000ffff027224 */ /* 0x000fe200078e0010 */
[----:B------:R-:W-:Y:S01]  /*1830*/  LOP3.LUT R7, R11, 0x7ff00000, RZ, 0xc0, !PT ;  /* 0x7ff000000b077812 */ /* 0x000fe200078ec0ff */
[----:B------:R-:W-:Y:S01]  /*1840*/  BSSY.RECONVERGENT B2, `(.L_x_35) ;  /* 0x0000050000027945 */ /* 0x000fe20003800200 */
[----:B------:R-:W-:-:S03]  /*1850*/  LOP3.LUT R24, R17, 0x7ff00000, RZ, 0xc0, !PT ;  /* 0x7ff0000011187812 */ /* 0x000fc600078ec0ff */
[----:B------:R-:W-:Y:S01]  /*1860*/  @!P0 DMUL R2, R12, 8.98846567431157953865e+307 ;  /* 0x7fe000000c028828 */ /* 0x000fe20000000000 */
[----:B------:R-:W-:Y:S01]  /*1870*/  ISETP.GE.U32.AND P1, PT, R7, R24, PT ;  /* 0x000000180700720c */ /* 0x000fe20003f26070 */
[----:B------:R-:W-:Y:S02]  /*1880*/  IMAD.MOV.U32 R25, RZ, RZ, R7 ;  /* 0x000000ffff197224 */ /* 0x000fe400078e0007 */
[----:B------:R-:W-:Y:S02]  /*1890*/  @!P2 LOP3.LUT R16, R13, 0x7ff00000, RZ, 0xc0, !PT ;  /* 0x7ff000000d10a812 */ /* 0x000fe400078ec0ff */
[----:B------:R-:W0:Y:S02]  /*18a0*/  MUFU.RCP64H R15, R3 ;  /* 0x00000003000f7308 */ /* 0x000e240000001800 */
[----:B------:R-:W-:Y:S01]  /*18b0*/  @!P2 ISETP.GE.U32.AND P3, PT, R7, R16, PT ;  /* 0x000000100700a20c */ /* 0x000fe20003f66070 */
[----:B------:R-:W-:Y:S01]  /*18c0*/  @!P2 IMAD.MOV.U32 R16, RZ, RZ, RZ ;  /* 0x000000ffff10a224 */ /* 0x000fe200078e00ff */
[----:B------:R-:W-:-:S05]  /*18d0*/  @!P0 LOP3.LUT R24, R3, 0x7ff00000, RZ, 0xc0, !PT ;  /* 0x7ff0000003188812 */ /* 0x000fca00078ec0ff */
[----:B------:R-:W-:Y:S01]  /*18e0*/  VIADD R26, R24, 0xffffffff ;  /* 0xffffffff181a7836 */ /* 0x000fe20000000000 */
[----:B0-----:R-:W-:-:S08]  /*18f0*/  DFMA R18, R14, -R2, 1 ;  /* 0x3ff000000e12742b */ /* 0x001fd00000000802 */
[----:B------:R-:W-:Y:S01]  /*1900*/  DFMA R20, R18, R18, R18 ;  /* 0x000000121214722b */ /* 0x000fe20000000012 */
[----:B------:R-:W-:-:S05]  /*1910*/  IMAD.MOV.U32 R18, RZ, RZ, 0x1ca00000 ;  /* 0x1ca00000ff127424 */ /* 0x000fca00078e00ff */
[C---:B------:R-:W-:Y:S02]  /*1920*/  @!P2 SEL R17, R18.reuse, 0x63400000, !P3 ;  /* 0x634000001211a807 */ /* 0x040fe40005800000 */
[----:B------:R-:W-:Y:S01]  /*1930*/  DFMA R20, R14, R20, R14 ;  /* 0x000000140e14722b */ /* 0x000fe2000000000e */
[----:B------:R-:W-:Y:S01]  /*1940*/  SEL R15, R18, 0x63400000, !P1 ;  /* 0x63400000120f7807 */ /* 0x000fe20004800000 */
[----:B------:R-:W-:Y:S01]  /*1950*/  IMAD.MOV.U32 R14, RZ, RZ, R10 ;  /* 0x000000ffff0e7224 */ /* 0x000fe200078e000a */
[--C-:B------:R-:W-:Y:S02]  /*1960*/  @!P2 LOP3.LUT R17, R17, 0x80000000, R11.reuse, 0xf8, !PT ;  /* 0x800000001111a812 */ /* 0x100fe400078ef80b */
[----:B------:R-:W-:Y:S02]  /*1970*/  LOP3.LUT R15, R15, 0x800fffff, R11, 0xf8, !PT ;  /* 0x800fffff0f0f7812 */ /* 0x000fe400078ef80b */
[----:B------:R-:W-:Y:S01]  /*1980*/  @!P2 LOP3.LUT R17, R17, 0x100000, RZ, 0xfc, !PT ;  /* 0x001000001111a812 */ /* 0x000fe200078efcff */
[----:B------:R-:W-:-:S05]  /*1990*/  DFMA R22, R20, -R2, 1 ;  /* 0x3ff000001416742b */ /* 0x000fca0000000802 */
[----:B------:R-:W-:-:S03]  /*19a0*/  @!P2 DFMA R14, R14, 2, -R16 ;  /* 0x400000000e0ea82b */ /* 0x000fc60000000810 */
[----:B------:R-:W-:-:S07]  /*19b0*/  DFMA R22, R20, R22, R20 ;  /* 0x000000161416722b */ /* 0x000fce0000000014 */
[----:B------:R-:W-:Y:S01]  /*19c0*/  @!P2 LOP3.LUT R25, R15, 0x7ff00000, RZ, 0xc0, !PT ;  /* 0x7ff000000f19a812 */ /* 0x000fe200078ec0ff */
[----:B------:R-:W-:-:S03]  /*19d0*/  DMUL R16, R22, R14 ;  /* 0x0000000e16107228 */ /* 0x000fc60000000000 */
[----:B------:R-:W-:-:S04]  /*19e0*/  IADD3 R19, PT, PT, R25, -0x1, RZ ;  /* 0xffffffff19137810 */ /* 0x000fc80007ffe0ff */
[----:B------:R-:W-:Y:S01]  /*19f0*/  ISETP.GT.U32.AND P0, PT, R19, 0x7feffffe, PT ;  /* 0x7feffffe1300780c */ /* 0x000fe20003f04070 */
[----:B------:R-:W-:-:S03]  /*1a00*/  DFMA R20, R16, -R2, R14 ;  /* 0x800000021014722b */ /* 0x000fc6000000000e */
[----:B------:R-:W-:-:S05]  /*1a10*/  ISETP.GT.U32.OR P0, PT, R26, 0x7feffffe, P0 ;  /* 0x7feffffe1a00780c */ /* 0x000fca0000704470 */
[----:B------:R-:W-:-:S08]  /*1a20*/  DFMA R16, R22, R20, R16 ;  /* 0x000000141610722b */ /* 0x000fd00000000010 */
[----:B------:R-:W-:Y:S05]  /*1a30*/  @P0 BRA `(.L_x_36) ;  /* 0x00000000006c0947 */ /* 0x000fea0003800000 */
[----:B------:R-:W-:-:S04]  /*1a40*/  LOP3.LUT R20, R13, 0x7ff00000, RZ, 0xc0, !PT ;  /* 0x7ff000000d147812 */ /* 0x000fc800078ec0ff */
[CC--:B------:R-:W-:Y:S02]  /*1a50*/  VIADDMNMX R10, R7.reuse, -R20.reuse, 0xb9600000, !PT ;  /* 0xb9600000070a7446 */ /* 0x0c0fe40007800914 */
[----:B------:R-:W-:Y:S02]  /*1a60*/  ISETP.GE.U32.AND P0, PT, R7, R20, PT ;  /* 0x000000140700720c */ /* 0x000fe40003f06070 */
[----:B------:R-:W-:Y:S02]  /*1a70*/  VIMNMX R10, PT, PT, R10, 0x46a00000, PT ;  /* 0x46a000000a0a7848 */ /* 0x000fe40003fe0100 */
[----:B------:R-:W-:-:S05]  /*1a80*/  SEL R7, R18, 0x63400000, !P0 ;  /* 0x6340000012077807 */ /* 0x000fca0004000000 */
[----:B------:R-:W-:Y:S02]  /*1a90*/  IMAD.IADD R7, R10, 0x1, -R7 ;  /* 0x000000010a077824 */ /* 0x000fe400078e0a07 */
[----:B------:R-:W-:Y:S02]  /*1aa0*/  IMAD.MOV.U32 R10, RZ, RZ, RZ ;  /* 0x000000ffff0a7224 */ /* 0x000fe400078e00ff */
[----:B------:R-:W-:-:S06]  /*1ab0*/  VIADD R11, R7, 0x7fe00000 ;  /* 0x7fe00000070b7836 */ /* 0x000fcc0000000000 */
[----:B------:R-:W-:-:S10]  /*1ac0*/  DMUL R18, R16, R10 ;  /* 0x0000000a10127228 */ /* 0x000fd40000000000 */
[----:B------:R-:W-:-:S13]  /*1ad0*/  FSETP.GTU.AND P0, PT, |R19|, 1.469367938527859385e-39, PT ;  /* 0x001000001300780b */ /* 0x000fda0003f0c200 */
[----:B------:R-:W-:Y:S05]  /*1ae0*/  @P0 BRA `(.L_x_37) ;  /* 0x0000000000940947 */ /* 0x000fea0003800000 */
[----:B------:R-:W-:Y:S01]  /*1af0*/  DFMA R2, R16, -R2, R14 ;  /* 0x800000021002722b */ /* 0x000fe2000000000e */
[----:B------:R-:W-:-:S09]  /*1b00*/  IMAD.MOV.U32 R10, RZ, RZ, RZ ;  /* 0x000000ffff0a7224 */ /* 0x000fd200078e00ff */
[C---:B------:R-:W-:Y:S02]  /*1b10*/  FSETP.NEU.AND P0, PT, R3.reuse, RZ, PT ;  /* 0x000000ff0300720b */ /* 0x040fe40003f0d000 */
[----:B------:R-:W-:-:S04]  /*1b20*/  LOP3.LUT R13, R3, 0x80000000, R13, 0x48, !PT ;  /* 0x80000000030d7812 */ /* 0x000fc800078e480d */
[----:B------:R-:W-:-:S07]  /*1b30*/  LOP3.LUT R11, R13, R11, RZ, 0xfc, !PT ;  /* 0x0000000b0d0b7212 */ /* 0x000fce00078efcff */
[----:B------:R-:W-:Y:S05]  /*1b40*/  @!P0 BRA `(.L_x_37) ;  /* 0x00000000007c8947 */ /* 0x000fea0003800000 */
[----:B------:R-:W-:Y:S01]  /*1b50*/  IMAD.MOV R3, RZ, RZ, -R7 ;  /* 0x000000ffff037224 */ /* 0x000fe200078e0a07 */
[----:B------:R-:W-:Y:S01]  /*1b60*/  DMUL.RP R10, R16, R10 ;  /* 0x0000000a100a7228 */ /* 0x000fe20000008000 */
[----:B------:R-:W-:-:S06]  /*1b70*/  IMAD.MOV.U32 R2, RZ, RZ, RZ ;  /* 0x000000ffff027224 */ /* 0x000fcc00078e00ff */
[----:B------:R-:W-:-:S03]  /*1b80*/  DFMA R2, R18, -R2, R16 ;  /* 0x800000021202722b */ /* 0x000fc60000000010 */
[----:B------:R-:W-:-:S03]  /*1b90*/  LOP3.LUT R13, R11, R13, RZ, 0x3c, !PT ;  /* 0x0000000d0b0d7212 */ /* 0x000fc600078e3cff */
[----:B------:R-:W-:-:S04]  /*1ba0*/  IADD3 R2, PT, PT, -R7, -0x43300000, RZ ;  /* 0xbcd0000007027810 */ /* 0x000fc80007ffe1ff */
[----:B------:R-:W-:-:S04]  /*1bb0*/  FSETP.NEU.AND P0, PT, |R3|, R2, PT ;  /* 0x000000020300720b */ /* 0x000fc80003f0d200 */
[----:B------:R-:W-:Y:S02]  /*1bc0*/  FSEL R18, R10, R18, !P0 ;  /* 0x000000120a127208 */ /* 0x000fe40004000000 */
[----:B------:R-:W-:Y:S01]  /*1bd0*/  FSEL R19, R13, R19, !P0 ;  /* 0x000000130d137208 */ /* 0x000fe20004000000 */
[----:B------:R-:W-:Y:S06]  /*1be0*/  BRA `(.L_x_37) ;  /* 0x0000000000547947 */ /* 0x000fec0003800000 */
.L_x_36:
[----:B------:R-:W-:-:S14]  /*1bf0*/  DSETP.NAN.AND P0, PT, R10, R10, PT ;  /* 0x0000000a0a00722a */ /* 0x000fdc0003f08000 */
[----:B------:R-:W-:Y:S05]  /*1c00*/  @P0 BRA `(.L_x_38) ;  /* 0x0000000000440947 */ /* 0x000fea0003800000 */
[----:B------:R-:W-:-:S14]  /*1c10*/  DSETP.NAN.AND P0, PT, R12, R12, PT ;  /* 0x0000000c0c00722a */ /* 0x000fdc0003f08000 */
[----:B------:R-:W-:Y:S05]  /*1c20*/  @P0 BRA `(.L_x_39) ;  /* 0x0000000000300947 */ /* 0x000fea0003800000 */
[----:B------:R-:W-:Y:S01]  /*1c30*/  ISETP.NE.AND P0, PT, R25, R24, PT ;  /* 0x000000181900720c */ /* 0x000fe20003f05270 */
[----:B------:R-:W-:Y:S01]  /*1c40*/  IMAD.MOV.U32 R18, RZ, RZ, 0x0 ;  /* 0x00000000ff127424 */ /* 0x000fe200078e00ff */
[----:B------:R-:W-:-:S11]  /*1c50*/  MOV R19, 0xfff80000 ;  /* 0xfff8000000137802 */ /* 0x000fd60000000f00 */
[----:B------:R-:W-:Y:S05]  /*1c60*/  @!P0 BRA `(.L_x_37) ;  /* 0x0000000000348947 */ /* 0x000fea0003800000 */
[----:B------:R-:W-:Y:S02]  /*1c70*/  ISETP.NE.AND P0, PT, R25, 0x7ff00000, PT ;  /* 0x7ff000001900780c */ /* 0x000fe40003f05270 */
[----:B------:R-:W-:Y:S02]  /*1c80*/  LOP3.LUT R19, R11, 0x80000000, R13, 0x48, !PT ;  /* 0x800000000b137812 */ /* 0x000fe400078e480d */
[----:B------:R-:W-:-:S13]  /*1c90*/  ISETP.EQ.OR P0, PT, R24, RZ, !P0 ;  /* 0x000000ff1800720c */ /* 0x000fda0004702670 */
[----:B------:R-:W-:Y:S01]  /*1ca0*/  @P0 LOP3.LUT R2, R19, 0x7ff00000, RZ, 0xfc, !PT ;  /* 0x7ff0000013020812 */ /* 0x000fe200078efcff */
[----:B------:R-:W-:Y:S02]  /*1cb0*/  @!P0 IMAD.MOV.U32 R18, RZ, RZ, RZ ;  /* 0x000000ffff128224 */ /* 0x000fe400078e00ff */
[----:B------:R-:W-:Y:S02]  /*1cc0*/  @P0 IMAD.MOV.U32 R18, RZ, RZ, RZ ;  /* 0x000000ffff120224 */ /* 0x000fe400078e00ff */
[----:B------:R-:W-:Y:S01]  /*1cd0*/  @P0 IMAD.MOV.U32 R19, RZ, RZ, R2 ;  /* 0x000000ffff130224 */ /* 0x000fe200078e0002 */
[----:B------:R-:W-:Y:S06]  /*1ce0*/  BRA `(.L_x_37) ;  /* 0x0000000000147947 */ /* 0x000fec0003800000 */
.L_x_39:
[----:B------:R-:W-:Y:S01]  /*1cf0*/  LOP3.LUT R19, R13, 0x80000, RZ, 0xfc, !PT ;  /* 0x000800000d137812 */ /* 0x000fe200078efcff */
[----:B------:R-:W-:Y:S01]  /*1d00*/  IMAD.MOV.U32 R18, RZ, RZ, R12 ;  /* 0x000000ffff127224 */ /* 0x000fe200078e000c */
[----:B------:R-:W-:Y:S06]  /*1d10*/  BRA `(.L_x_37) ;  /* 0x0000000000087947 */ /* 0x000fec0003800000 */
.L_x_38:
[----:B------:R-:W-:Y:S01]  /*1d20*/  LOP3.LUT R19, R11, 0x80000, RZ, 0xfc, !PT ;  /* 0x000800000b137812 */ /* 0x000fe200078efcff */
[----:B------:R-:W-:-:S07]  /*1d30*/  IMAD.MOV.U32 R18, RZ, RZ, R10 ;  /* 0x000000ffff127224 */ /* 0x000fce00078e000a */
.L_x_37:
[----:B------:R-:W-:Y:S05]  /*1d40*/  BSYNC.RECONVERGENT B2 ;  /* 0x0000000000027941 */ /* 0x000fea0003800200 */
.L_x_35:
[----:B------:R-:W-:Y:S02]  /*1d50*/  IMAD.MOV.U32 R2, RZ, RZ, R0 ;  /* 0x000000ffff027224 */ /* 0x000fe400078e0000 */
[----:B------:R-:W-:-:S04]  /*1d60*/  IMAD.MOV.U32 R3, RZ, RZ, 0x0 ;  /* 0x00000000ff037424 */ /* 0x000fc800078e00ff */
[----:B------:R-:W-:Y:S05]  /*1d70*/  RET.REL.NODEC R2 `(_Z9ray_traceP6uchar3P6Sphere) ;  /* 0xffffffe002a07950 */ /* 0x000fea0003c3ffff */
        .weak           $__internal_1_$__cuda_sm20_dsqrt_rn_f64_mediumpath_v1
        .type           $__internal_1_$__cuda_sm20_dsqrt_rn_f64_mediumpath_v1,@function
        .size           $__internal_1_$__cuda_sm20_dsqrt_rn_f64_mediumpath_v1,($_Z9ray_traceP6uchar3P6Sphere$__internal_accurate_pow - $__internal_1_$__cuda_sm20_dsqrt_rn_f64_mediumpath_v1)
$__internal_1_$__cuda_sm20_dsqrt_rn_f64_mediumpath_v1:
[----:B------:R-:W-:Y:S01]  /*1d80*/  ISETP.GE.U32.AND P3, PT, R34, -0x3400000, PT ;  /* 0xfcc000002200780c */ /* 0x000fe20003f66070 */
[----:B------:R-:W-:Y:S01]  /*1d90*/  BSSY.RECONVERGENT B2, `(.L_x_40) ;  /* 0x0000025000027945 */ /* 0x000fe20003800200 */
[----:B------:R-:W-:Y:S01]  /*1da0*/  IMAD.MOV.U32 R24, RZ, RZ, R20 ;  /* 0x000000ffff187224 */ /* 0x000fe200078e0014 */
[----:B------:R-:W-:-:S10]  /*1db0*/  MOV R20, R32 ;  /* 0x0000002000147202 */ /* 0x000fd40000000f00 */
[----:B------:R-:W-:Y:S05]  /*1dc0*/  @!P3 BRA `(.L_x_41) ;  /* 0x000000000020b947 */ /* 0x000fea0003800000 */
[----:B------:R-:W-:-:S10]  /*1dd0*/  DFMA.RM R24, R26, R24, R20 ;  /* 0x000000181a18722b */ /* 0x000fd40000004014 */
[----:B------:R-:W-:-:S05]  /*1de0*/  IADD3 R20, P3, PT, R24, 0x1, RZ ;  /* 0x0000000118147810 */ /* 0x000fca0007f7e0ff */
[----:B------:R-:W-:-:S06]  /*1df0*/  IMAD.X R21, RZ, RZ, R25, P3 ;  /* 0x000000ffff157224 */ /* 0x000fcc00018e0619 */
[----:B------:R-:W-:-:S08]  /*1e00*/  DFMA.RP R28, -R24, R20, R28 ;  /* 0x00000014181c722b */ /* 0x000fd0000000811c */
[----:B------:R-:W-:-:S06]  /*1e10*/  DSETP.GT.AND P3, PT, R28, RZ, PT ;  /* 0x000000ff1c00722a */ /* 0x000fcc0003f64000 */
[----:B------:R-:W-:Y:S02]  /*1e20*/  FSEL R20, R20, R24, P3 ;  /* 0x0000001814147208 */ /* 0x000fe40001800000 */
[----:B------:R-:W-:Y:S01]  /*1e30*/  FSEL R21, R21, R25, P3 ;  /* 0x0000001915157208 */ /* 0x000fe20001800000 */
[----:B------:R-:W-:Y:S06]  /*1e40*/  BRA `(.L_x_42) ;  /* 0x0000000000647947 */ /* 0x000fec0003800000 */
.L_x_41:
[----:B------:R-:W-:-:S14]  /*1e50*/  DSETP.NE.AND P3, PT, R28, RZ, PT ;  /* 0x000000ff1c00722a */ /* 0x000fdc0003f65000 */
[----:B------:R-:W-:Y:S05]  /*1e60*/  @!P3 BRA `(.L_x_43) ;  /* 0x000000000058b947 */ /* 0x000fea0003800000 */
[----:B------:R-:W-:-:S13]  /*1e70*/  ISETP.GE.AND P3, PT, R29, RZ, PT ;  /* 0x000000ff1d00720c */ /* 0x000fda0003f66270 */
[----:B------:R-:W-:Y:S02]  /*1e80*/  @!P3 IMAD.MOV.U32 R20, RZ, RZ, 0x0 ;  /* 0x00000000ff14b424 */ /* 0x000fe400078e00ff */
[----:B------:R-:W-:Y:S01]  /*1e90*/  @!P3 IMAD.MOV.U32 R21, RZ, RZ, -0x80000 ;  /* 0xfff80000ff15b424 */ /* 0x000fe200078e00ff */
[----:B------:R-:W-:Y:S06]  /*1ea0*/  @!P3 BRA `(.L_x_42) ;  /* 0x00000000004cb947 */ /* 0x000fec0003800000 */
[----:B------:R-:W-:-:S13]  /*1eb0*/  ISETP.GT.AND P3, PT, R29, 0x7fefffff, PT ;  /* 0x7fefffff1d00780c */ /* 0x000fda0003f64270 */
[----:B------:R-:W-:Y:S05]  /*1ec0*/  @P3 BRA `(.L_x_43) ;  /* 0x0000000000403947 */ /* 0x000fea0003800000 */
[----:B------:R-:W-:Y:S01]  /*1ed0*/  DMUL R28, R28, 8.11296384146066816958e+31 ;  /* 0x469000001c1c7828 */ /* 0x000fe20000000000 */
[----:B------:R-:W-:Y:S02]  /*1ee0*/  IMAD.MOV.U32 R26, RZ, RZ, RZ ;  /* 0x000000ffff1a7224 */ /* 0x000fe400078e00ff */
[----:B------:R-:W-:Y:S02]  /*1ef0*/  IMAD.MOV.U32 R20, RZ, RZ, 0x0 ;  /* 0x00000000ff147424 */ /* 0x000fe400078e00ff */
[----:B------:R-:W-:Y:S01]  /*1f00*/  IMAD.MOV.U32 R21, RZ, RZ, 0x3fd80000 ;  /* 0x3fd80000ff157424 */ /* 0x000fe200078e00ff */
[----:B------:R-:W0:Y:S02]  /*1f10*/  MUFU.RSQ64H R27, R29 ;  /* 0x0000001d001b7308 */ /* 0x000e240000001c00 */
[----:B0-----:R-:W-:-:S08]  /*1f20*/  DMUL R24, R26, R26 ;  /* 0x0000001a1a187228 */ /* 0x001fd00000000000 */
[----:B------:R-:W-:-:S08]  /*1f30*/  DFMA R24, R28, -R24, 1 ;  /* 0x3ff000001c18742b */ /* 0x000fd00000000818 */
[----:B------:R-:W-:Y:S02]  /*1f40*/  DFMA R20, R24, R20, 0.5 ;  /* 0x3fe000001814742b */ /* 0x000fe40000000014 */
[----:B------:R-:W-:-:S08]  /*1f50*/  DMUL R24, R26, R24 ;  /* 0x000000181a187228 */ /* 0x000fd00000000000 */
[----:B------:R-:W-:-:S08]  /*1f60*/  DFMA R24, R20, R24, R26 ;  /* 0x000000181418722b */ /* 0x000fd0000000001a */
[----:B------:R-:W-:Y:S02]  /*1f70*/  DMUL R20, R28, R24 ;  /* 0x000000181c147228 */ /* 0x000fe40000000000 */
[----:B------:R-:W-:-:S06]  /*1f80*/  VIADD R25, R25, 0xfff00000 ;  /* 0xfff0000019197836 */ /* 0x000fcc0000000000 */
[----:B------:R-:W-:-:S08]  /*1f90*/  DFMA R26, R20, -R20, R28 ;  /* 0x80000014141a722b */ /* 0x000fd0000000001c */
[----:B------:R-:W-:-:S10]  /*1fa0*/  DFMA R20, R24, R26, R20 ;  /* 0x0000001a1814722b */ /* 0x000fd40000000014 */
[----:B------:R-:W-:Y:S01]  /*1fb0*/  VIADD R21, R21, 0xfcb00000 ;  /* 0xfcb0000015157836 */ /* 0x000fe20000000000 */
[----:B------:R-:W-:Y:S06]  /*1fc0*/  BRA `(.L_x_42) ;  /* 0x0000000000047947 */ /* 0x000fec0003800000 */
.L_x_43:
[----:B------:R-:W-:-:S11]  /*1fd0*/  DADD R20, R28, R28 ;  /* 0x000000001c147229 */ /* 0x000fd6000000001c */
.L_x_42:
[----:B------:R-:W-:Y:S05]  /*1fe0*/  BSYNC.RECONVERGENT B2 ;  /* 0x0000000000027941 */ /* 0x000fea0003800200 */
.L_x_40:
[----:B------:R-:W-:-:S04]  /*1ff0*/  MOV R31, 0x0 ;  /* 0x00000000001f7802 */ /* 0x000fc80000000f00 */
[----:B------:R-:W-:Y:S05]  /*2000*/  RET.REL.NODEC R30 `(_Z9ray_traceP6uchar3P6Sphere) ;  /* 0xffffffdc1efc7950 */ /* 0x000fea0003c3ffff */
        .type           $_Z9ray_traceP6uchar3P6Sphere$__internal_accurate_pow,@function
        .size           $_Z9ray_traceP6uchar3P6Sphere$__internal_accurate_pow,(.L_x_48 - $_Z9ray_traceP6uchar3P6Sphere$__internal_accurate_pow)
$_Z9ray_traceP6uchar3P6Sphere$__internal_accurate_pow:
[----:B------:R-:W-:Y:S01]  /*2010*/  ISETP.GT.U32.AND P3, PT, R35, 0xfffff, PT ;  /* 0x000fffff2300780c */ /* 0x000fe20003f64070 */
[--C-:B------:R-:W-:Y:S01]  /*2020*/  IMAD.MOV.U32 R22, RZ, RZ, R35.reuse ;  /* 0x000000ffff167224 */ /* 0x100fe200078e0023 */
[----:B------:R-:W-:Y:S01]  /*2030*/  MOV R27, 0x3ed0f5d2 ;  /* 0x3ed0f5d2001b7802 */ /* 0x000fe20000000f00 */
[----:B------:R-:W-:Y:S01]  /*2040*/  IMAD.MOV.U32 R24, RZ, RZ, R34 ;  /* 0x000000ffff187224 */ /* 0x000fe200078e0022 */
[----:B------:R-:W-:Y:S01]  /*2050*/  UMOV UR6, 0x7d2cafe2 ;  /* 0x7d2cafe200067882 */ /* 0x000fe20000000000 */
[----:B------:R-:W-:Y:S01]  /*2060*/  IMAD.MOV.U32 R26, RZ, RZ, 0x41ad3b5a ;  /* 0x41ad3b5aff1a7424 */ /* 0x000fe200078e00ff */
[----:B------:R-:W-:Y:S01]  /*2070*/  UMOV UR7, 0x3eb0f5ff ;  /* 0x3eb0f5ff00077882 */ /* 0x000fe20000000000 */
[----:B------:R-:W-:Y:S01]  /*2080*/  SHF.R.U32.HI R44, RZ, 0x14, R35 ;  /* 0x00000014ff2c7819 */ /* 0x000fe20000011623 */
[----:B------:R-:W-:Y:S01]  /*2090*/  UMOV UR10, 0x3b39803f ;  /* 0x3b39803f000a7882 */ /* 0x000fe20000000000 */
[----:B------:R-:W-:-:S04]  /*20a0*/  UMOV UR11, 0x3c7abc9e ;  /* 0x3c7abc9e000b7882 */ /* 0x000fc80000000000 */
[----:B------:R-:W-:-:S10]  /*20b0*/  @!P3 DMUL R32, R34, 1.80143985094819840000e+16 ;  /* 0x435000002220b828 */ /* 0x000fd40000000000 */
[----:B------:R-:W-:Y:S01]  /*20c0*/  @!P3 IMAD.MOV.U32 R22, RZ, RZ, R33 ;  /* 0x000000ffff16b224 */ /* 0x000fe200078e0021 */
[----:B------:R-:W-:Y:S01]  /*20d0*/  @!P3 LEA.HI R44, R33, 0xffffffca, RZ, 0xc ;  /* 0xffffffca212cb811 */ /* 0x000fe200078f60ff */
[----:B------:R-:W-:-:S03]  /*20e0*/  @!P3 IMAD.MOV.U32 R24, RZ, RZ, R32 ;  /* 0x000000ffff18b224 */ /* 0x000fc600078e0020 */
[----:B------:R-:W-:-:S04]  /*20f0*/  LOP3.LUT R22, R22, 0x800fffff, RZ, 0xc0, !PT ;  /* 0x800fffff16167812 */ /* 0x000fc800078ec0ff */
[----:B------:R-:W-:Y:S01]  /*2100*/  LOP3.LUT R25, R22, 0x3ff00000, RZ, 0xfc, !PT ;  /* 0x3ff0000016197812 */ /* 0x000fe200078efcff */
[----:B------:R-:W-:-:S03]  /*2110*/  IMAD.MOV.U32 R22, RZ, RZ, RZ ;  /* 0x000000ffff167224 */ /* 0x000fc600078e00ff */
[----:B------:R-:W-:-:S13]  /*2120*/  ISETP.GE.U32.AND P4, PT, R25, 0x3ff6a09f, PT ;  /* 0x3ff6a09f1900780c */ /* 0x000fda0003f86070 */
[----:B------:R-:W-:-:S04]  /*2130*/  @P4 VIADD R23, R25, 0xfff00000 ;  /* 0xfff0000019174836 */ /* 0x000fc80000000000 */
[----:B------:R-:W-:-:S06]  /*2140*/  @P4 IMAD.MOV.U32 R25, RZ, RZ, R23 ;  /* 0x000000ffff194224 */ /* 0x000fcc00078e0017 */
[C---:B------:R-:W-:Y:S02]  /*2150*/  DADD R30, R24.reuse, 1 ;  /* 0x3ff00000181e7429 */ /* 0x040fe40000000000 */
[----:B------:R-:W-:-:S04]  /*2160*/  DADD R24, R24, -1 ;  /* 0xbff0000018187429 */ /* 0x000fc80000000000 */
[----:B------:R-:W0:Y:S02]  /*2170*/  MUFU.RCP64H R23, R31 ;  /* 0x0000001f00177308 */ /* 0x000e240000001800 */
[----:B0-----:R-:W-:-:S08]  /*2180*/  DFMA R28, -R30, R22, 1 ;  /* 0x3ff000001e1c742b */ /* 0x001fd00000000116 */
[----:B------:R-:W-:-:S08]  /*2190*/  DFMA R28, R28, R28, R28 ;  /* 0x0000001c1c1c722b */ /* 0x000fd0000000001c */
[----:B------:R-:W-:-:S08]  /*21a0*/  DFMA R28, R22, R28, R22 ;  /* 0x0000001c161c722b */ /* 0x000fd00000000016 */
[----:B------:R-:W-:-:S08]  /*21b0*/  DMUL R22, R24, R28 ;  /* 0x0000001c18167228 */ /* 0x000fd00000000000 */
[----:B------:R-:W-:-:S08]  /*21c0*/  DFMA R22, R24, R28, R22 ;  /* 0x0000001c1816722b */ /* 0x000fd00000000016 */
[----:B------:R-:W-:-:S08]  /*21d0*/  DMUL R36, R22, R22 ;  /* 0x0000001616247228 */ /* 0x000fd00000000000 */
[----:B------:R-:W-:Y:S01]  /*21e0*/  DFMA R26, R36, UR6, R26 ;  /* 0x00000006241a7c2b */ /* 0x000fe2000800001a */
[----:B------:R-:W-:Y:S01]  /*21f0*/  UMOV UR6, 0x75488a3f ;  /* 0x75488a3f00067882 */ /* 0x000fe20000000000 */
[----:B------:R-:W-:-:S06]  /*2200*/  UMOV UR7, 0x3ef3b20a ;  /* 0x3ef3b20a00077882 */ /* 0x000fcc0000000000 */
[----:B------:R-:W-:Y:S01]  /*2210*/  DFMA R30, R36, R26, UR6 ;  /* 0x00000006241e7e2b */ /* 0x000fe2000800001a */
[----:B------:R-:W-:Y:S01]  /*2220*/  UMOV UR6, 0xe4faecd5 ;  /* 0xe4faecd500067882 */ /* 0x000fe20000000000 */
[----:B------:R-:W-:Y:S01]  /*2230*/  UMOV UR7, 0x3f1745cd ;  /* 0x3f1745cd00077882 */ /* 0x000fe20000000000 */
[----:B------:R-:W-:-:S05]  /*2240*/  DADD R26, R24, -R22 ;  /* 0x00000000181a7229 */ /* 0x000fca0000000816 */
[----:B------:R-:W-:Y:S01]  /*2250*/  DFMA R30, R36, R30, UR6 ;  /* 0x00000006241e7e2b */ /* 0x000fe2000800001e */
[----:B------:R-:W-:Y:S01]  /*2260*/  UMOV UR6, 0x258a578b ;  /* 0x258a578b00067882 */ /* 0x000fe20000000000 */
[----:B------:R-:W-:Y:S01]  /*2270*/  UMOV UR7, 0x3f3c71c7 ;  /* 0x3f3c71c700077882 */ /* 0x000fe20000000000 */
[----:B------:R-:W-:-:S05]  /*2280*/  DADD R26, R26, R26 ;  /* 0x000000001a1a7229 */ /* 0x000fca000000001a */
[----:B------:R-:W-:Y:S01]  /*2290*/  DFMA R30, R36, R30, UR6 ;  /* 0x00000006241e7e2b */ /* 0x000fe2000800001e */
[----:B------:R-:W-:Y:S01]  /*22a0*/  UMOV UR6, 0x9242b910 ;  /* 0x9242b91000067882 */ /* 0x000fe20000000000 */
[----:B------:R-:W-:Y:S01]  /*22b0*/  UMOV UR7, 0x3f624924 ;  /* 0x3f62492400077882 */ /* 0x000fe20000000000 */
[----:B------:R-:W-:-:S05]  /*22c0*/  DFMA R26, R24, -R22, R26 ;  /* 0x80000016181a722b */ /* 0x000fca000000001a */
[----:B------:R-:W-:Y:S01]  /*22d0*/  DFMA R30, R36, R30, UR6 ;  /* 0x00000006241e7e2b */ /* 0x000fe2000800001e */
[----:B------:R-:W-:Y:S01]  /*22e0*/  UMOV UR6, 0x99999dfb ;  /* 0x99999dfb00067882 */ /* 0x000fe20000000000 */
[----:B------:R-:W-:Y:S01]  /*22f0*/  UMOV UR7, 0x3f899999 ;  /* 0x3f89999900077882 */ /* 0x000fe20000000000 */
[----:B------:R-:W-:-:S05]  /*2300*/  DMUL R26, R28, R26 ;  /* 0x0000001a1c1a7228 */ /* 0x000fca0000000000 */
[----:B------:R-:W-:Y:S01]  /*2310*/  DFMA R30, R36, R30, UR6 ;  /* 0x00000006241e7e2b */ /* 0x000fe2000800001e */
[----:B------:R-:W-:Y:S01]  /*2320*/  UMOV UR6, 0x55555555 ;  /* 0x5555555500067882 */ /* 0x000fe20000000000 */
[----:B------:R-:W-:-:S03]  /*2330*/  UMOV UR7, 0x3fb55555 ;  /* 0x3fb5555500077882 */ /* 0x000fc60000000000 */
[----:B------:R-:W-:Y:S02]  /*2340*/  VIADD R33, R27, 0x100000 ;  /* 0x001000001b217836 */ /* 0x000fe40000000000 */
[----:B------:R-:W-:Y:S01]  /*2350*/  IMAD.MOV.U32 R32, RZ, RZ, R26 ;  /* 0x000000ffff207224 */ /* 0x000fe200078e001a */
[----:B------:R-:W-:-:S08]  /*2360*/  DFMA R24, R36, R30, UR6 ;  /* 0x0000000624187e2b */ /* 0x000fd0000800001e */
[----:B------:R-:W-:Y:S01]  /*2370*/  DADD R28, -R24, UR6 ;  /* 0x00000006181c7e29 */ /* 0x000fe20008000100 */
[----:B------:R-:W-:Y:S01]  /*2380*/  UMOV UR6, 0xb9e7b0 ;  /* 0x00b9e7b000067882 */ /* 0x000fe20000000000 */
[----:B------:R-:W-:-:S06]  /*2390*/  UMOV UR7, 0x3c46a4cb ;  /* 0x3c46a4cb00077882 */ /* 0x000fcc0000000000 */
[----:B------:R-:W-:Y:S02]  /*23a0*/  DFMA R28, R36, R30, R28 ;  /* 0x0000001e241c722b */ /* 0x000fe4000000001c */
[----:B------:R-:W-:-:S06]  /*23b0*/  DMUL R30, R22, R22 ;  /* 0x00000016161e7228 */ /* 0x000fcc0000000000 */
[----:B------:R-:W-:Y:S01]  /*23c0*/  DADD R28, R28, -UR6 ;  /* 0x800000061c1c7e29 */ /* 0x000fe20008000000 */
[----:B------:R-:W-:Y:S01]  /*23d0*/  UMOV UR6, 0x80000000 ;  /* 0x8000000000067882 */ /* 0x000fe20000000000 */
[----:B------:R-:W-:Y:S01]  /*23e0*/  DFMA R34, R22, R22, -R30 ;  /* 0x000000161622722b */ /* 0x000fe2000000081e */
[----:B------:R-:W-:-:S07]  /*23f0*/  UMOV UR7, 0x43300000 ;  /* 0x4330000000077882 */ /* 0x000fce0000000000 */
[C---:B------:R-:W-:Y:S02]  /*2400*/  DFMA R32, R22.reuse, R32, R34 ;  /* 0x000000201620722b */ /* 0x040fe40000000022 */
[----:B------:R-:W-:-:S08]  /*2410*/  DMUL R34, R22, R30 ;  /* 0x0000001e16227228 */ /* 0x000fd00000000000 */
[----:B------:R-:W-:-:S08]  /*2420*/  DFMA R36, R22, R30, -R34 ;  /* 0x0000001e1624722b */ /* 0x000fd00000000822 */
[----:B------:R-:W-:Y:S02]  /*2430*/  DFMA R36, R26, R30, R36 ;  /* 0x0000001e1a24722b */ /* 0x000fe40000000024 */
[----:B------:R-:W-:-:S06]  /*2440*/  DADD R30, R24, R28 ;  /* 0x00000000181e7229 */ /* 0x000fcc000000001c */
[----:B------:R-:W-:Y:S02]  /*2450*/  DFMA R32, R22, R32, R36 ;  /* 0x000000201620722b */ /* 0x000fe40000000024 */
[----:B------:R-:W-:-:S08]  /*2460*/  DADD R36, R24, -R30 ;  /* 0x0000000018247229 */ /* 0x000fd0000000081e */
[----:B------:R-:W-:Y:S02]  /*2470*/  DADD R36, R28, R36 ;  /* 0x000000001c247229 */ /* 0x000fe40000000024 */
[----:B------:R-:W-:-:S08]  /*2480*/  DMUL R28, R30, R34 ;  /* 0x000000221e1c7228 */ /* 0x000fd00000000000 */
[----:B------:R-:W-:-:S08]  /*2490*/  DFMA R24, R30, R34, -R28 ;  /* 0x000000221e18722b */ /* 0x000fd0000000081c */
[----:B------:R-:W-:-:S08]  /*24a0*/  DFMA R24, R30, R32, R24 ;  /* 0x000000201e18722b */ /* 0x000fd00000000018 */
[----:B------:R-:W-:-:S08]  /*24b0*/  DFMA R36, R36, R34, R24 ;  /* 0x000000222424722b */ /* 0x000fd00000000018 */
[----:B------:R-:W-:-:S08]  /*24c0*/  DADD R30, R28, R36 ;  /* 0x000000001c1e7229 */ /* 0x000fd00000000024 */
[--C-:B------:R-:W-:Y:S02]  /*24d0*/  DADD R24, R22, R30.reuse ;  /* 0x0000000016187229 */ /* 0x100fe4000000001e */
[----:B------:R-:W-:-:S06]  /*24e0*/  DADD R28, R28, -R30 ;  /* 0x000000001c1c7229 */ /* 0x000fcc000000081e */
[----:B------:R-:W-:Y:S02]  /*24f0*/  DADD R22, R22, -R24 ;  /* 0x0000000016167229 */ /* 0x000fe40000000818 */
[----:B------:R-:W-:-:S06]  /*2500*/  DADD R28, R36, R28 ;  /* 0x00000000241c7229 */ /* 0x000fcc000000001c */
[----:B------:R-:W-:-:S08]  /*2510*/  DADD R22, R30, R22 ;  /* 0x000000001e167229 */ /* 0x000fd00000000016 */
[----:B------:R-:W-:Y:S01]  /*2520*/  DADD R22, R28, R22 ;  /* 0x000000001c167229 */ /* 0x000fe20000000016 */
[C---:B------:R-:W-:Y:S02]  /*2530*/  VIADD R28, R44.reuse, 0xfffffc01 ;  /* 0xfffffc012c1c7836 */ /* 0x040fe40000000000 */
[----:B------:R-:W-:-:S05]  /*2540*/  @P4 VIADD R28, R44, 0xfffffc02 ;  /* 0xfffffc022c1c4836 */ /* 0x000fca0000000000 */
[----:B------:R-:W-:Y:S01]  /*2550*/  DADD R30, R26, R22 ;  /* 0x000000001a1e7229 */ /* 0x000fe20000000016 */
[----:B------:R-:W-:Y:S01]  /*2560*/  LOP3.LUT R26, R28, 0x80000000, RZ, 0x3c, !PT ;  /* 0x800000001c1a7812 */ /* 0x000fe200078e3cff */
[----:B------:R-:W-:-:S06]  /*2570*/  IMAD.MOV.U32 R27, RZ, RZ, 0x43300000 ;  /* 0x43300000ff1b7424 */ /* 0x000fcc00078e00ff */
[----:B------:R-:W-:Y:S02]  /*2580*/  DADD R28, R24, R30 ;  /* 0x00000000181c7229 */ /* 0x000fe4000000001e */
[----:B------:R-:W-:Y:S01]  /*2590*/  DADD R26, R26, -UR6 ;  /* 0x800000061a1a7e29 */ /* 0x000fe20008000000 */
[----:B------:R-:W-:Y:S01]  /*25a0*/  UMOV UR6, 0xfefa39ef ;  /* 0xfefa39ef00067882 */ /* 0x000fe20000000000 */
[----:B------:R-:W-:-:S04]  /*25b0*/  UMOV UR7, 0x3fe62e42 ;  /* 0x3fe62e4200077882 */ /* 0x000fc80000000000 */
[--C-:B------:R-:W-:Y:S02]  /*25c0*/  DADD R32, R24, -R28.reuse ;  /* 0x0000000018207229 */ /* 0x100fe4000000081c */
[----:B------:R-:W-:-:S06]  /*25d0*/  DFMA R22, R26, UR6, R28 ;  /* 0x000000061a167c2b */ /* 0x000fcc000800001c */
[----:B------:R-:W-:Y:S02]  /*25e0*/  DADD R32, R30, R32 ;  /* 0x000000001e207229 */ /* 0x000fe40000000020 */
[----:B------:R-:W-:-:S08]  /*25f0*/  DFMA R24, R26, -UR6, R22 ;  /* 0x800000061a187c2b */ /* 0x000fd00008000016 */
[----:B------:R-:W-:-:S08]  /*2600*/  DADD R24, -R28, R24 ;  /* 0x000000001c187229 */ /* 0x000fd00000000118 */
[----:B------:R-:W-:-:S08]  /*2610*/  DADD R24, R32, -R24 ;  /* 0x0000000020187229 */ /* 0x000fd00000000818 */
[----:B------:R-:W-:-:S08]  /*2620*/  DFMA R26, R26, UR10, R24 ;  /* 0x0000000a1a1a7c2b */ /* 0x000fd00008000018 */
[----:B------:R-:W-:-:S08]  /*2630*/  DADD R24, R22, R26 ;  /* 0x0000000016187229 */ /* 0x000fd0000000001a */
[----:B------:R-:W-:Y:S02]  /*2640*/  DADD R22, R22, -R24 ;  /* 0x0000000016167229 */ /* 0x000fe40000000818 */
[----:B------:R-:W-:-:S06]  /*2650*/  DMUL R32, R24, 2 ;  /* 0x4000000018207828 */ /* 0x000fcc0000000000 */
[----:B------:R-:W-:Y:S02]  /*2660*/  DADD R22, R26, R22 ;  /* 0x000000001a167229 */ /* 0x000fe40000000016 */
[----:B------:R-:W-:-:S08]  /*2670*/  DFMA R30, R24, 2, -R32 ;  /* 0x40000000181e782b */ /* 0x000fd00000000820 */
[----:B------:R-:W-:Y:S01]  /*2680*/  DFMA R30, R22, 2, R30 ;  /* 0x40000000161e782b */ /* 0x000fe2000000001e */
[----:B------:R-:W-:Y:S02]  /*2690*/  IMAD.MOV.U32 R22, RZ, RZ, 0x652b82fe ;  /* 0x652b82feff167424 */ /* 0x000fe400078e00ff */
[----:B------:R-:W-:-:S05]  /*26a0*/  IMAD.MOV.U32 R23, RZ, RZ, 0x3ff71547 ;  /* 0x3ff71547ff177424 */ /* 0x000fca00078e00ff */
[----:B------:R-:W-:-:S08]  /*26b0*/  DADD R24, R32, R30 ;  /* 0x0000000020187229 */ /* 0x000fd0000000001e */
[----:B------:R-:W-:Y:S02]  /*26c0*/  DFMA R22, R24, R22, 6.75539944105574400000e+15 ;  /* 0x433800001816742b */ /* 0x000fe40000000016 */
[----:B------:R-:W-:Y:S01]  /*26d0*/  FSETP.GEU.AND P3, PT, |R25|, 4.1917929649353027344, PT ;  /* 0x4086232b1900780b */ /* 0x000fe20003f6e200 */
[----:B------:R-:W-:-:S05]  /*26e0*/  DADD R32, R32, -R24 ;  /* 0x0000000020207229 */ /* 0x000fca0000000818 */
[----:B------:R-:W-:-:S03]  /*26f0*/  DADD R26, R22, -6.75539944105574400000e+15 ;  /* 0xc3380000161a7429 */ /* 0x000fc60000000000 */
[----:B------:R-:W-:-:S05]  /*2700*/  DADD R30, R30, R32 ;  /* 0x000000001e1e7229 */ /* 0x000fca0000000020 */
[----:B------:R-:W-:Y:S01]  /*2710*/  DFMA R28, R26, -UR6, R24 ;  /* 0x800000061a1c7c2b */ /* 0x000fe20008000018 */
[----:B------:R-:W-:Y:S01]  /*2720*/  UMOV UR6, 0x3b39803f ;  /* 0x3b39803f00067882 */ /* 0x000fe20000000000 */
[----:B------:R-:W-:-:S06]  /*2730*/  UMOV UR7, 0x3c7abc9e ;  /* 0x3c7abc9e00077882 */ /* 0x000fcc0000000000 */
[----:B------:R-:W-:Y:S01]  /*2740*/  DFMA R28, R26, -UR6, R28 ;  /* 0x800000061a1c7c2b */ /* 0x000fe2000800001c */
[----:B------:R-:W-:Y:S01]  /*2750*/  UMOV UR6, 0x69ce2bdf ;  /* 0x69ce2bdf00067882 */ /* 0x000fe20000000000 */
[----:B------:R-:W-:Y:S01]  /*2760*/  IMAD.MOV.U32 R26, RZ, RZ, -0x35dec16 ;  /* 0xfca213eaff1a7424 */ /* 0x000fe200078e00ff */
[----:B------:R-:W-:Y:S01]  /*2770*/  MOV R27, 0x3e928af3 ;  /* 0x3e928af3001b7802 */ /* 0x000fe20000000f00 */
[----:B------:R-:W-:-:S05]  /*2780*/  UMOV UR7, 0x3e5ade15 ;  /* 0x3e5ade1500077882 */ /* 0x000fca0000000000 */
[----:B------:R-:W-:Y:S01]  /*2790*/  DFMA R26, R28, UR6, R26 ;  /* 0x000000061c1a7c2b */ /* 0x000fe2000800001a */
[----:B------:R-:W-:Y:S01]  /*27a0*/  UMOV UR6, 0x62401315 ;  /* 0x6240131500067882 */ /* 0x000fe20000000000 */
[----:B------:R-:W-:-:S06]  /*27b0*/  UMOV UR7, 0x3ec71dee ;  /* 0x3ec71dee00077882 */ /* 0x000fcc0000000000 */
[----:B------:R-:W-:Y:S01]  /*27c0*/  DFMA R26, R28, R26, UR6 ;  /* 0x000000061c1a7e2b */ /* 0x000fe2000800001a */
        /* <DEDUP_REMOVED lines=20> */
[----:B------:R-:W-:-:S08]  /*2910*/  DFMA R26, R28, R26, UR6 ;  /* 0x000000061c1a7e2b */ /* 0x000fd0000800001a */
[----:B------:R-:W-:-:S08]  /*2920*/  DFMA R26, R28, R26, 1 ;  /* 0x3ff000001c1a742b */ /* 0x000fd0000000001a */
[----:B------:R-:W-:-:S10]  /*2930*/  DFMA R26, R28, R26, 1 ;  /* 0x3ff000001c1a742b */ /* 0x000fd4000000001a */
[----:B------:R-:W-:Y:S02]  /*2940*/  IMAD R29, R22, 0x100000, R27 ;  /* 0x00100000161d7824 */ /* 0x000fe400078e021b */
[----:B------:R-:W-:Y:S01]  /*2950*/  IMAD.MOV.U32 R28, RZ, RZ, R26 ;  /* 0x000000ffff1c7224 */ /* 0x000fe200078e001a */
[----:B------:R-:W-:Y:S06]  /*2960*/  @!P3 BRA `(.L_x_44) ;  /* 0x000000000030b947 */ /* 0x000fec0003800000 */
[----:B------:R-:W-:Y:S01]  /*2970*/  FSETP.GEU.AND P4, PT, |R25|, 4.2275390625, PT ;  /* 0x408748001900780b */ /* 0x000fe20003f8e200 */
[C---:B------:R-:W-:Y:S02]  /*2980*/  DADD R28, R24.reuse, +INF ;  /* 0x7ff00000181c7429 */ /* 0x040fe40000000000 */
[----:B------:R-:W-:-:S08]  /*2990*/  DSETP.GEU.AND P3, PT, R24, RZ, PT ;  /* 0x000000ff1800722a */ /* 0x000fd00003f6e000 */
[----:B------:R-:W-:Y:S02]  /*29a0*/  FSEL R28, R28, RZ, P3 ;  /* 0x000000ff1c1c7208 */ /* 0x000fe40001800000 */
[----:B------:R-:W-:Y:S02]  /*29b0*/  @!P4 LEA.HI R23, R22, R22, RZ, 0x1 ;  /* 0x000000161617c211 */ /* 0x000fe400078f08ff */
[----:B------:R-:W-:Y:S02]  /*29c0*/  FSEL R29, R29, RZ, P3 ;  /* 0x000000ff1d1d7208 */ /* 0x000fe40001800000 */
[----:B------:R-:W-:-:S05]  /*29d0*/  @!P4 SHF.R.S32.HI R23, RZ, 0x1, R23 ;  /* 0x00000001ff17c819 */ /* 0x000fca0000011417 */
[----:B------:R-:W-:Y:S02]  /*29e0*/  @!P4 IMAD.IADD R22, R22, 0x1, -R23 ;  /* 0x000000011616c824 */ /* 0x000fe400078e0a17 */
[----:B------:R-:W-:-:S03]  /*29f0*/  @!P4 IMAD R27, R23, 0x100000, R27 ;  /* 0x00100000171bc824 */ /* 0x000fc600078e021b */
[----:B------:R-:W-:Y:S01]  /*2a00*/  @!P4 LEA R23, R22, 0x3ff00000, 0x14 ;  /* 0x3ff000001617c811 */ /* 0x000fe200078ea0ff */
[----:B------:R-:W-:-:S06]  /*2a10*/  @!P4 IMAD.MOV.U32 R22, RZ, RZ, RZ ;  /* 0x000000ffff16c224 */ /* 0x000fcc00078e00ff */
[----:B------:R-:W-:-:S11]  /*2a20*/  @!P4 DMUL R28, R26, R22 ;  /* 0x000000161a1cc228 */ /* 0x000fd60000000000 */
.L_x_44:
[----:B------:R-:W-:Y:S01]  /*2a30*/  DFMA R30, R30, R28, R28 ;  /* 0x0000001c1e1e722b */ /* 0x000fe2000000001c */
[----:B------:R-:W-:Y:S01]  /*2a40*/  IMAD.MOV.U32 R22, RZ, RZ, R40 ;  /* 0x000000ffff167224 */ /* 0x000fe200078e0028 */
[----:B------:R-:W-:Y:S01]  /*2a50*/  DSETP.NEU.AND P3, PT, |R28|, +INF , PT ;  /* 0x7ff000001c00742a */ /* 0x000fe20003f6d200 */
[----:B------:R-:W-:-:S07]  /*2a60*/  IMAD.MOV.U32 R23, RZ, RZ, 0x0 ;  /* 0x00000000ff177424 */ /* 0x000fce00078e00ff */
[----:B------:R-:W-:Y:S02]  /*2a70*/  FSEL R24, R28, R30, !P3 ;  /* 0x0000001e1c187208 */ /* 0x000fe40005800000 */
[----:B------:R-:W-:Y:S01]  /*2a80*/  FSEL R28, R29, R31, !P3 ;  /* 0x0000001f1d1c7208 */ /* 0x000fe20005800000 */
[----:B------:R-:W-:Y:S06]  /*2a90*/  RET.REL.NODEC R22 `(_Z9ray_traceP6uchar3P6Sphere) ;  /* 0xffffffd416587950 */ /* 0x000fec0003c3ffff */
.L_x_45:
[----:B------:R-:W-:-:S00]  /*2aa0*/  BRA `(.L_x_45) ;  /* 0xfffffffc00fc7947 */ /* 0x000fc0000383ffff */
[----:B------:R-:W-:-:S00]  /*2ab0*/  NOP ;  /* 0x0000000000007918 */ /* 0x000fc00000000000 */
        /* <DEDUP_REMOVED lines=12> */
.L_x_48:


//--------------------- .nv.shared.reserved.0     --------------------------
	.section	.nv.shared.reserved.0,"aw",@nobits
	.weak		__nv_reservedSMEM_offset_0_alias
	.size		__nv_reservedSMEM_offset_0_alias, 0, 64
	.other		__nv_reservedSMEM_offset_0_alias,@"STO_CUDA_RESERVED_SHARED STV_DEFAULT"
__nv_reservedSMEM_offset_0_alias:
	.zero		0
	.zero		64


//--------------------- .nv.constant0._Z9ray_traceP6uchar3P6Sphere --------------------------
	.section	.nv.constant0._Z9ray_traceP6uchar3P6Sphere,"a",@progbits
	.sectionflags	@""
	.align	4
.nv.constant0._Z9ray_traceP6uchar3P6Sphere:
	.zero		912


//--------------------- SYMBOLS --------------------------

	.type		.nv.reservedSmem.offset0,@object
	.size		.nv.reservedSmem.offset0,0x4
